	.target	sm_90a

	.elftype	@"ET_EXEC"


//--------------------- .note.nv.tkinfo           --------------------------
	.section	.note.nv.tkinfo,"",@"SHT_NOTE"
	.sectionflags	@"SHF_NOTE_NV_TKINFO"
	.tkinfo
        /*0018*/ 	.word	0x00000002
        /*0030*/ 	.string	""
        /*0030*/ 	.string	"ptxas"
        /*0030*/ 	.string	"Cuda compilation tools, release 13.0, V13.0.88"
        /*0030*/ 	.string	"Build cuda_13.0.r13.0/compiler.36424714_0"
        /*0030*/ 	.string	"-arch sm_90a -m 64 "



//--------------------- .note.nv.cuinfo           --------------------------
	.section	.note.nv.cuinfo,"",@"SHT_NOTE"
	.sectionflags	@"SHF_NOTE_NV_CUINFO"
        /*0018*/ 	.short	0x0002
        /*001a*/ 	.short	0x005a
        /*001c*/ 	.short	0x0082
	.zero		2


//--------------------- .nv.info                  --------------------------
	.section	.nv.info,"",@"SHT_CUDA_INFO"
	.align	4


	//----- nvinfo : EIATTR_REGCOUNT
	.align		4
        /*0000*/ 	.byte	0x04, 0x2f
        /*0002*/ 	.short	(.L_16 - .L_15)
	.align		4
.L_15:
        /*0004*/ 	.word	index@(_ZN7cutlass13device_kernelINS_4fmha6kernel28FmhaKernelTmaWarpSpecializedINS1_10collective33FmhaBwdMainloopTmaWarpSpecializedINS_6half_tEfN4cute5tupleIJNS7_1CILi128EEESA_NS9_ILi96EEEEEENS4_16FusionBwdAdapterINS4_13DefaultFusionEEEJEEENS4_17FmhaBwdEpilogueKVIS6_fNS8_IJNS9_ILi64EEESB_SA_EEEEENS2_23TileSchedulerBwdAdapterINS2_23IndividualTileSchedulerEEEJEEEEEvNT_6ParamsE)
        /*0008*/ 	.word	0x000000a8


	//----- nvinfo : EIATTR_FRAME_SIZE
	.align		4
.L_16:
        /*000c*/ 	.byte	0x04, 0x11
        /*000e*/ 	.short	(.L_18 - .L_17)
	.align		4
.L_17:
        /*0010*/ 	.word	index@(_ZN7cutlass13device_kernelINS_4fmha6kernel28FmhaKernelTmaWarpSpecializedINS1_10collective33FmhaBwdMainloopTmaWarpSpecializedINS_6half_tEfN4cute5tupleIJNS7_1CILi128EEESA_NS9_ILi96EEEEEENS4_16FusionBwdAdapterINS4_13DefaultFusionEEEJEEENS4_17FmhaBwdEpilogueKVIS6_fNS8_IJNS9_ILi64EEESB_SA_EEEEENS2_23TileSchedulerBwdAdapterINS2_23IndividualTileSchedulerEEEJEEEEEvNT_6ParamsE)
        /*0014*/ 	.word	0x00000200


	//----- nvinfo : EIATTR_MIN_STACK_SIZE
	.align		4
.L_18:
        /*0018*/ 	.byte	0x04, 0x12
        /*001a*/ 	.short	(.L_20 - .L_19)
	.align		4
.L_19:
        /*001c*/ 	.word	index@(_ZN7cutlass13device_kernelINS_4fmha6kernel28FmhaKernelTmaWarpSpecializedINS1_10collective33FmhaBwdMainloopTmaWarpSpecializedINS_6half_tEfN4cute5tupleIJNS7_1CILi128EEESA_NS9_ILi96EEEEEENS4_16FusionBwdAdapterINS4_13DefaultFusionEEEJEEENS4_17FmhaBwdEpilogueKVIS6_fNS8_IJNS9_ILi64EEESB_SA_EEEEENS2_23TileSchedulerBwdAdapterINS2_23IndividualTileSchedulerEEEJEEEEEvNT_6ParamsE)
        /*0020*/ 	.word	0x00000200
.L_20:


//--------------------- .nv.compat                --------------------------
	.section	.nv.compat,"",@"SHT_CUDA_COMPAT_INFO"
	.align	4
        /*0000*/ 	.byte	0x02, 0x09, 0x01, 0x00, 0x02, 0x02, 0x04, 0x00, 0x02, 0x05, 0x05, 0x00, 0x03, 0x07, 0x01, 0x01
        /*0010*/ 	.byte	0x02, 0x03, 0x01, 0x00, 0x02, 0x06, 0x01, 0x00, 0x04, 0x0b, 0x08, 0x00, 0x00, 0x00, 0x00, 0x00
        /*0020*/ 	.byte	0x00, 0x00, 0x00, 0x00


//--------------------- .nv.info._ZN7cutlass13device_kernelINS_4fmha6kernel28FmhaKernelTmaWarpSpecializedINS1_10collective33FmhaBwdMainloopTmaWarpSpecializedINS_6half_tEfN4cute5tupleIJNS7_1CILi128EEESA_NS9_ILi96EEEEEENS4_16FusionBwdAdapterINS4_13DefaultFusionEEEJEEENS4_17FmhaBwdEpilogueKVIS6_fNS8_IJNS9_ILi64EEESB_SA_EEEEENS2_23TileSchedulerBwdAdapterINS2_23IndividualTileSchedulerEEEJEEEEEvNT_6ParamsE --------------------------
	.section	.nv.info._ZN7cutlass13device_kernelINS_4fmha6kernel28FmhaKernelTmaWarpSpecializedINS1_10collective33FmhaBwdMainloopTmaWarpSpecializedINS_6half_tEfN4cute5tupleIJNS7_1CILi128EEESA_NS9_ILi96EEEEEENS4_16FusionBwdAdapterINS4_13DefaultFusionEEEJEEENS4_17FmhaBwdEpilogueKVIS6_fNS8_IJNS9_ILi64EEESB_SA_EEEEENS2_23TileSchedulerBwdAdapterINS2_23IndividualTileSchedulerEEEJEEEEEvNT_6ParamsE,"",@"SHT_CUDA_INFO"
	.sectionflags	@""
	.align	4


	//----- nvinfo : EIATTR_CUDA_API_VERSION
	.align		4
        /*0000*/ 	.byte	0x04, 0x37
        /*0002*/ 	.short	(.L_22 - .L_21)
.L_21:
        /*0004*/ 	.word	0x00000082


	//----- nvinfo : EIATTR_KPARAM_INFO
	.align		4
.L_22:
        /*0008*/ 	.byte	0x04, 0x17
        /*000a*/ 	.short	(.L_24 - .L_23)
.L_23:
        /*000c*/ 	.word	0x00000000
        /*0010*/ 	.short	0x0000
        /*0012*/ 	.short	0x0070
        /*0014*/ 	.byte	0x00, 0xf0, 0x01, 0x3a


	//----- nvinfo : EIATTR_SPARSE_MMA_MASK
	.align		4
.L_24:
        /*0018*/ 	.byte	0x03, 0x50
        /*001a*/ 	.short	0x0000


	//----- nvinfo : EIATTR_MAXREG_COUNT
	.align		4
        /*001c*/ 	.byte	0x03, 0x1b
        /*001e*/ 	.short	0x00a8


	//----- nvinfo : EIATTR_NUM_BARRIERS
	.align		4
        /*0020*/ 	.byte	0x02, 0x4c
        /*0022*/ 	.byte	0x02
	.zero		1


	//----- nvinfo : EIATTR_EXTERNS
	.align		4
        /*0024*/ 	.byte	0x04, 0x0f
        /*0026*/ 	.short	(.L_26 - .L_25)


	//   ....[0]....
	.align		4
.L_25:
        /*0028*/ 	.word	index@(__assertfail)


	//----- nvinfo : EIATTR_ANNOTATIONS
	.align		4
.L_26:
        /*002c*/ 	.byte	0x04, 0x55
        /*002e*/ 	.short	(.L_28 - .L_27)


	//   ....[0]....
.L_27:
        /*0030*/ 	.word	0x00000001
        /*0034*/ 	.byte	0xf0, 0x0e, 0x00, 0x00, 0x01, 0x00, 0x00, 0x00, 0x30, 0x0f, 0x00, 0x00, 0x01, 0x00, 0x00, 0x00
        /* <DEDUP_REMOVED lines=75> */
        /*04f4*/ 	.byte	0x20, 0x8a, 0x00, 0x00


	//----- nvinfo : EIATTR_MERCURY_ISA_VERSION
	.align		4
.L_28:
        /*04f8*/ 	.byte	0x03, 0x5f
        /*04fa*/ 	.short	0x0101


	//----- nvinfo : EIATTR_INT_WARP_WIDE_INSTR_OFFSETS
	.align		4
        /*04fc*/ 	.byte	0x04, 0x31
        /*04fe*/ 	.short	(.L_30 - .L_29)


	//   ....[0]....
.L_29:
        /*0500*/ 	.word	0x000007e0


	//   ....[1]....
        /*0504*/ 	.word	0x000007f0


	//   ....[2]....
        /*0508*/ 	.word	0x00000800


	//   ....[3]....
        /*050c*/ 	.word	0x00000810


	//   ....[4]....
        /*0510*/ 	.word	0x00000820


	//----- nvinfo : EIATTR_COOP_GROUP_MASK_REGIDS
	.align		4
.L_30:
        /*0514*/ 	.byte	0x04, 0x29
        /*0516*/ 	.short	(.L_32 - .L_31)


	//   ....[0]....
.L_31:
        /*0518*/ 	.word	0xffffffff


	//   ....[1]....
        /*051c*/ 	.word	0xffffffff


	//   ....[2]....
        /*0520*/ 	.word	0xffffffff


	//   ....[3]....
        /*0524*/ 	.word	0xffffffff


	//   ....[4]....
        /*0528*/ 	.word	0xffffffff


	//   ....[5]....
        /*052c*/ 	.word	0xffffffff


	//----- nvinfo : EIATTR_COOP_GROUP_INSTR_OFFSETS
	.align		4
.L_32:
        /*0530*/ 	.byte	0x04, 0x28
        /*0532*/ 	.short	(.L_34 - .L_33)


	//   ....[0]....
.L_33:
        /*0534*/ 	.word	0x00000060


	//   ....[1]....
        /*0538*/ 	.word	0x00000090


	//   ....[2]....
        /*053c*/ 	.word	0x00000250


	//   ....[3]....
        /*0540*/ 	.word	0x00000480


	//   ....[4]....
        /*0544*/ 	.word	0x00000620


	//   ....[5]....
        /*0548*/ 	.word	0x00000780


	//----- nvinfo : EIATTR_REG_RECONFIG
	.align		4
.L_34:
        /*054c*/ 	.byte	0x01, 0x54
	.zero		2


	//----- nvinfo : EIATTR_SYSCALL_OFFSETS
	.align		4
        /*0550*/ 	.byte	0x04, 0x46
        /*0552*/ 	.short	(.L_36 - .L_35)


	//   ....[0]....
.L_35:
        /*0554*/ 	.word	0x000085d0


	//   ....[1]....
        /*0558*/ 	.word	0x00008720


	//   ....[2]....
        /*055c*/ 	.word	0x000092b0


	//   ....[3]....
        /*0560*/ 	.word	0x000093e0


	//----- nvinfo : EIATTR_MBARRIER_INSTR_OFFSETS
	.align		4
.L_36:
        /*0564*/ 	.byte	0x04, 0x39
        /*0566*/ 	.short	(.L_38 - .L_37)


	//   ....[0]....
.L_37:
        /*0568*/ 	.word	0x000003f0
        /*056c*/ 	.word	0x000000ff
        /*0570*/ 	.word	0x00044840
        /*0574*/ 	.short	0x0100
        /*0576*/ 	.byte	0x05
	.zero		1


	//   ....[1]....
        /*0578*/ 	.word	0x00000400
        /*057c*/ 	.word	0x000000ff
        /*0580*/ 	.word	0x00044860
        /*0584*/ 	.short	0x0100
        /*0586*/ 	.byte	0x05
	.zero		1


	//   ....[2]....
        /*0588*/ 	.word	0x00000410
        /*058c*/ 	.word	0x000000ff
        /*0590*/ 	.word	0x00044848
        /*0594*/ 	.short	0x0100
        /*0596*/ 	.byte	0x05
	.zero		1


	//   ....[3]....
        /*0598*/ 	.word	0x00000420
        /*059c*/ 	.word	0x000000ff
        /*05a0*/ 	.word	0x00044868
        /*05a4*/ 	.short	0x0100
        /*05a6*/ 	.byte	0x05
	.zero		1


	//   ....[4]....
        /*05a8*/ 	.word	0x00000430
        /*05ac*/ 	.word	0x000000ff
        /*05b0*/ 	.word	0x00044850
        /*05b4*/ 	.short	0x0100
        /*05b6*/ 	.byte	0x05
	.zero		1


	//   ....[5]....
        /*05b8*/ 	.word	0x00000440
        /*05bc*/ 	.word	0x000000ff
        /*05c0*/ 	.word	0x00044870
        /*05c4*/ 	.short	0x0100
        /*05c6*/ 	.byte	0x05
	.zero		1


	//   ....[6]....
        /*05c8*/ 	.word	0x00000450
        /*05cc*/ 	.word	0x000000ff
        /*05d0*/ 	.word	0x00044858
        /*05d4*/ 	.short	0x0100
        /*05d6*/ 	.byte	0x05
	.zero		1


	//   ....[7]....
        /*05d8*/ 	.word	0x00000460
        /*05dc*/ 	.word	0x000000ff
        /*05e0*/ 	.word	0x00044878
        /*05e4*/ 	.short	0x0100
        /*05e6*/ 	.byte	0x05
	.zero		1


	//   ....[8]....
        /*05e8*/ 	.word	0x00000590
        /*05ec*/ 	.word	0x000000ff
        /*05f0*/ 	.word	0x00044800
        /*05f4*/ 	.short	0x0100
        /*05f6*/ 	.byte	0x05
	.zero		1


	//   ....[9]....
        /*05f8*/ 	.word	0x000005a0
        /*05fc*/ 	.word	0x000000ff
        /*0600*/ 	.word	0x00044820
        /*0604*/ 	.short	0x0100
        /*0606*/ 	.byte	0x05
	.zero		1


	//   ....[10]....
        /*0608*/ 	.word	0x000005b0
        /*060c*/ 	.word	0x000000ff
        /*0610*/ 	.word	0x00044808
        /*0614*/ 	.short	0x0100
        /*0616*/ 	.byte	0x05
	.zero		1


	//   ....[11]....
        /*0618*/ 	.word	0x000005c0
        /*061c*/ 	.word	0x000000ff
        /*0620*/ 	.word	0x00044828
        /*0624*/ 	.short	0x0100
        /*0626*/ 	.byte	0x05
	.zero		1


	//   ....[12]....
        /*0628*/ 	.word	0x000005d0
        /*062c*/ 	.word	0x000000ff
        /*0630*/ 	.word	0x00044810
        /*0634*/ 	.short	0x0100
        /*0636*/ 	.byte	0x05
	.zero		1


	//   ....[13]....
        /*0638*/ 	.word	0x000005e0
        /*063c*/ 	.word	0x000000ff
        /*0640*/ 	.word	0x00044830
        /*0644*/ 	.short	0x0100
        /*0646*/ 	.byte	0x05
	.zero		1


	//   ....[14]....
        /*0648*/ 	.word	0x000005f0
        /*064c*/ 	.word	0x000000ff
        /*0650*/ 	.word	0x00044818
        /*0654*/ 	.short	0x0100
        /*0656*/ 	.byte	0x05
	.zero		1


	//   ....[15]....
        /*0658*/ 	.word	0x00000600
        /*065c*/ 	.word	0x000000ff
        /*0660*/ 	.word	0x00044838
        /*0664*/ 	.short	0x0100
        /*0666*/ 	.byte	0x05
	.zero		1


	//   ....[16]....
        /*0668*/ 	.word	0x00000730
        /*066c*/ 	.word	0x000000ff
        /*0670*/ 	.word	0x00044880
        /*0674*/ 	.short	0x0100
        /*0676*/ 	.byte	0x05
	.zero		1


	//   ....[17]....
        /*0678*/ 	.word	0x00000740
        /*067c*/ 	.word	0x000000ff
        /*0680*/ 	.word	0x00044890
        /*0684*/ 	.short	0x0100
        /*0686*/ 	.byte	0x05
	.zero		1


	//   ....[18]....
        /*0688*/ 	.word	0x00000750
        /*068c*/ 	.word	0x000000ff
        /*0690*/ 	.word	0x00044888
        /*0694*/ 	.short	0x0100
        /*0696*/ 	.byte	0x05
	.zero		1


	//   ....[19]....
        /*0698*/ 	.word	0x00000760
        /*069c*/ 	.word	0x000000ff
        /*06a0*/ 	.word	0x00044898
        /*06a4*/ 	.short	0x0100
        /*06a6*/ 	.byte	0x05
	.zero		1


	//   ....[20]....
        /*06a8*/ 	.word	0x000008c0
        /*06ac*/ 	.word	0x000000ff
        /*06b0*/ 	.word	0x000448a0
        /*06b4*/ 	.short	0x0100
        /*06b6*/ 	.byte	0x05
	.zero		1


	//   ....[21]....
        /*06b8*/ 	.word	0x000008d0
        /*06bc*/ 	.word	0x000000ff
        /*06c0*/ 	.word	0x000448a8
        /*06c4*/ 	.short	0x0100
        /*06c6*/ 	.byte	0x05
	.zero		1


	//   ....[22]....
        /*06c8*/ 	.word	0x000008e0
        /*06cc*/ 	.word	0x000000ff
        /*06d0*/ 	.word	0x000448b0
        /*06d4*/ 	.short	0x0100
        /*06d6*/ 	.byte	0x05
	.zero		1


	//   ....[23]....
        /*06d8*/ 	.word	0x000008f0
        /*06dc*/ 	.word	0x000000ff
        /*06e0*/ 	.word	0x000448b8
        /*06e4*/ 	.short	0x0100
        /*06e6*/ 	.byte	0x05
	.zero		1


	//   ....[24]....
        /*06e8*/ 	.word	0x000009f0
        /*06ec*/ 	.word	0x000000ff
        /*06f0*/ 	.word	0x000448d0
        /*06f4*/ 	.short	0x0100
        /*06f6*/ 	.byte	0x05
	.zero		1


	//   ....[25]....
        /*06f8*/ 	.word	0x00000a00
        /*06fc*/ 	.word	0x000000ff
        /*0700*/ 	.word	0x000448e8
        /*0704*/ 	.short	0x0100
        /*0706*/ 	.byte	0x05
	.zero		1


	//   ....[26]....
        /*0708*/ 	.word	0x00000a10
        /*070c*/ 	.word	0x000000ff
        /*0710*/ 	.word	0x000448d8
        /*0714*/ 	.short	0x0100
        /*0716*/ 	.byte	0x05
	.zero		1


	//   ....[27]....
        /*0718*/ 	.word	0x00000a20
        /*071c*/ 	.word	0x000000ff
        /*0720*/ 	.word	0x000448f0
        /*0724*/ 	.short	0x0100
        /*0726*/ 	.byte	0x05
	.zero		1


	//   ....[28]....
        /*0728*/ 	.word	0x00000a30
        /*072c*/ 	.word	0x000000ff
        /*0730*/ 	.word	0x000448e0
        /*0734*/ 	.short	0x0100
        /*0736*/ 	.byte	0x05
	.zero		1


	//   ....[29]....
        /*0738*/ 	.word	0x00000a40
        /*073c*/ 	.word	0x000000ff
        /*0740*/ 	.word	0x000448f8
        /*0744*/ 	.short	0x0100
        /*0746*/ 	.byte	0x05
	.zero		1


	//   ....[30]....
        /*0748*/ 	.word	0x00000e30
        /*074c*/ 	.word	0x000000ff
        /*0750*/ 	.word	0x00044840
        /*0754*/ 	.short	0x010a
        /*0756*/ 	.byte	0x06
	.zero		1


	//   ....[31]....
        /*0758*/ 	.word	0x00000e70
        /*075c*/ 	.word	0x000000ff
        /*0760*/ 	.word	0x00044848
        /*0764*/ 	.short	0x010a
        /*0766*/ 	.byte	0x06
	.zero		1


	//   ....[32]....
        /*0768*/ 	.word	0x00001630
        /*076c*/ 	.word	0x000000ff
        /*0770*/ 	.word	0x00044800
        /*0774*/ 	.short	0x010a
        /*0776*/ 	.byte	0x0b
	.zero		1


	//   ....[33]....
        /*0778*/ 	.word	0x00001a60
        /*077c*/ 	.word	0x000000ff
        /*0780*/ 	.word	0x00044800
        /*0784*/ 	.short	0x010a
        /*0786*/ 	.byte	0x10
	.zero		1


	//   ....[34]....
        /*0788*/ 	.word	0x00002810
        /*078c*/ 	.word	0x000000ff
        /*0790*/ 	.word	0x00000000
        /*0794*/ 	.short	0x010a
        /*0796*/ 	.byte	0x15
	.zero		1


	//   ....[35]....
        /*0798*/ 	.word	0x00002f10
        /*079c*/ 	.word	0x000000ff
        /*07a0*/ 	.word	0x00000000
        /*07a4*/ 	.short	0x0101
        /*07a6*/ 	.byte	0x10
	.zero		1


	//   ....[36]....
        /*07a8*/ 	.word	0x00005200
        /*07ac*/ 	.word	0x000000ff
        /*07b0*/ 	.word	0x000448a0
        /*07b4*/ 	.short	0x010a
        /*07b6*/ 	.byte	0x10
	.zero		1


	//   ....[37]....
        /*07b8*/ 	.word	0x000054f0
        /*07bc*/ 	.word	0x000000ff
        /*07c0*/ 	.word	0x000448a0
        /*07c4*/ 	.short	0x0101
        /*07c6*/ 	.byte	0x10
	.zero		1


	//   ....[38]....
        /*07c8*/ 	.word	0x00005b30
        /*07cc*/ 	.word	0x000000ff
        /*07d0*/ 	.word	0x00044890
        /*07d4*/ 	.short	0x010a
        /*07d6*/ 	.byte	0x06
	.zero		1


	//   ....[39]....
        /*07d8*/ 	.word	0x00005b70
        /*07dc*/ 	.word	0x000000ff
        /*07e0*/ 	.word	0x00044880
        /*07e4*/ 	.short	0x0101
        /*07e6*/ 	.byte	0x06
	.zero		1


	//   ....[40]....
        /*07e8*/ 	.word	0x00005be0
        /*07ec*/ 	.word	0x000000ff
        /*07f0*/ 	.word	0x00000000
        /*07f4*/ 	.short	0x010a
        /*07f6*/ 	.byte	0x10
	.zero		1


	//   ....[41]....
        /*07f8*/ 	.word	0x00006870
        /*07fc*/ 	.word	0x000000ff
        /*0800*/ 	.word	0x00000000
        /*0804*/ 	.short	0x0101
        /*0806*/ 	.byte	0x0c
	.zero		1


	//   ....[42]....
        /*0808*/ 	.word	0x000068d0
        /*080c*/ 	.word	0x000000ff
        /*0810*/ 	.word	0x00044890
        /*0814*/ 	.short	0x010a
        /*0816*/ 	.byte	0x11
	.zero		1


	//   ....[43]....
        /*0818*/ 	.word	0x00007f00
        /*081c*/ 	.word	0x000000ff
        /*0820*/ 	.word	0x00044880
        /*0824*/ 	.short	0x0101
        /*0826*/ 	.byte	0x11
	.zero		1


	//   ....[44]....
        /*0828*/ 	.word	0x00008030
        /*082c*/ 	.word	0x000000ff
        /*0830*/ 	.word	0x00000000
        /*0834*/ 	.short	0x0101
        /*0836*/ 	.byte	0x06
	.zero		1


	//   ....[45]....
        /*0838*/ 	.word	0x000080e0
        /*083c*/ 	.word	0x000000ff
        /*0840*/ 	.word	0x00000000
        /*0844*/ 	.short	0x0101
        /*0846*/ 	.byte	0x06
	.zero		1


	//   ....[46]....
        /*0848*/ 	.word	0x00008240
        /*084c*/ 	.word	0x000000ff
        /*0850*/ 	.word	0x00000000
        /*0854*/ 	.short	0x0101
        /*0856*/ 	.byte	0x04
	.zero		1


	//   ....[47]....
        /*0858*/ 	.word	0x000082b0
        /*085c*/ 	.word	0x000000ff
        /*0860*/ 	.word	0x00000000
        /*0864*/ 	.short	0x0101
        /*0866*/ 	.byte	0x04
	.zero		1


	//   ....[48]....
        /*0868*/ 	.word	0x00008360
        /*086c*/ 	.word	0x000000ff
        /*0870*/ 	.word	0x00044890
        /*0874*/ 	.short	0x010a
        /*0876*/ 	.byte	0x04
	.zero		1


	//   ....[49]....
        /*0878*/ 	.word	0x00008420
        /*087c*/ 	.word	0x000000ff
        /*0880*/ 	.word	0x00044890
        /*0884*/ 	.short	0x010a
        /*0886*/ 	.byte	0x05
	.zero		1


	//   ....[50]....
        /*0888*/ 	.word	0x000084b0
        /*088c*/ 	.word	0x000000ff
        /*0890*/ 	.word	0x000448a0
        /*0894*/ 	.short	0x010a
        /*0896*/ 	.byte	0x04
	.zero		1


	//   ....[51]....
        /*0898*/ 	.word	0x00009ad0
        /*089c*/ 	.word	0x000000ff
        /*08a0*/ 	.word	0x000448a0
        /*08a4*/ 	.short	0x0101
        /*08a6*/ 	.byte	0x25
	.zero		1


	//   ....[52]....
        /*08a8*/ 	.word	0x00009d40
        /*08ac*/ 	.word	0x000000ff
        /*08b0*/ 	.word	0x00044880
        /*08b4*/ 	.short	0x010a
        /*08b6*/ 	.byte	0x04
	.zero		1


	//   ....[53]....
        /*08b8*/ 	.word	0x00009e30
        /*08bc*/ 	.word	0x000000ff
        /*08c0*/ 	.word	0x00000000
        /*08c4*/ 	.short	0x0101
        /*08c6*/ 	.byte	0x04
	.zero		1


	//   ....[54]....
        /*08c8*/ 	.word	0x0000b130
        /*08cc*/ 	.word	0x000000ff
        /*08d0*/ 	.word	0x00000000
        /*08d4*/ 	.short	0x0101
        /*08d6*/ 	.byte	0x0e
	.zero		1


	//   ....[55]....
        /*08d8*/ 	.word	0x0000b230
        /*08dc*/ 	.word	0x00000004
        /*08e0*/ 	.word	0x00044860
        /*08e4*/ 	.short	0x010a
        /*08e6*/ 	.byte	0x3f
	.zero		1


	//   ....[56]....
        /*08e8*/ 	.word	0x0000b560
        /*08ec*/ 	.word	0x00000005
        /*08f0*/ 	.word	0x00044820
        /*08f4*/ 	.short	0x010a
        /*08f6*/ 	.byte	0x3f
	.zero		1


	//   ....[57]....
        /*08f8*/ 	.word	0x0000b910
        /*08fc*/ 	.word	0x00000005
        /*0900*/ 	.word	0x00044860
        /*0904*/ 	.short	0x010a
        /*0906*/ 	.byte	0x3f
	.zero		1


	//   ....[58]....
        /*0908*/ 	.word	0x0000bc80
        /*090c*/ 	.word	0x00000006
        /*0910*/ 	.word	0x00044860
        /*0914*/ 	.short	0x010a
        /*0916*/ 	.byte	0x3f
	.zero		1


	//   ....[59]....
        /*0918*/ 	.word	0x0000c020
        /*091c*/ 	.word	0x00000006
        /*0920*/ 	.word	0x00044820
        /*0924*/ 	.short	0x010a
        /*0926*/ 	.byte	0x3f
	.zero		1


	//   ....[60]....
        /*0928*/ 	.word	0x0000c400
        /*092c*/ 	.word	0x00000006
        /*0930*/ 	.word	0x00044860
        /*0934*/ 	.short	0x010a
        /*0936*/ 	.byte	0x3f
	.zero		1


	//   ....[61]....
        /*0938*/ 	.word	0x0000c800
        /*093c*/ 	.word	0x00000006
        /*0940*/ 	.word	0x00044820
        /*0944*/ 	.short	0x010a
        /*0946*/ 	.byte	0x3f
	.zero		1


	//   ....[62]....
        /*0948*/ 	.word	0x0000ccd0
        /*094c*/ 	.word	0x00000006
        /*0950*/ 	.word	0x00044820
        /*0954*/ 	.short	0x010a
        /*0956*/ 	.byte	0x3f
	.zero		1


	//   ....[63]....
        /*0958*/ 	.word	0x0000d190
        /*095c*/ 	.word	0x00000003
        /*0960*/ 	.word	0x00044840
        /*0964*/ 	.short	0x010a
        /*0966*/ 	.byte	0x3f
	.zero		1


	//   ....[64]....
        /*0968*/ 	.word	0x0000d1f0
        /*096c*/ 	.word	0x00000005
        /*0970*/ 	.word	0x00044848
        /*0974*/ 	.short	0x010a
        /*0976*/ 	.byte	0x3f
	.zero		1


	//   ....[65]....
        /*0978*/ 	.word	0x0000d250
        /*097c*/ 	.word	0x00000005
        /*0980*/ 	.word	0x00044800
        /*0984*/ 	.short	0x010a
        /*0986*/ 	.byte	0x3f
	.zero		1


	//   ....[66]....
        /*0988*/ 	.word	0x0000d2b0
        /*098c*/ 	.word	0x00000005
        /*0990*/ 	.word	0x00044800
        /*0994*/ 	.short	0x010a
        /*0996*/ 	.byte	0x3f
	.zero		1


	//   ....[67]....
        /*0998*/ 	.word	0x0000d310
        /*099c*/ 	.word	0x00000005
        /*09a0*/ 	.word	0x00000000
        /*09a4*/ 	.short	0x010a
        /*09a6*/ 	.byte	0x3f
	.zero		1


	//   ....[68]....
        /*09a8*/ 	.word	0x0000d370
        /*09ac*/ 	.word	0x00000011
        /*09b0*/ 	.word	0x000448a0
        /*09b4*/ 	.short	0x010a
        /*09b6*/ 	.byte	0x3f
	.zero		1


	//   ....[69]....
        /*09b8*/ 	.word	0x0000d3d0
        /*09bc*/ 	.word	0x00000005
        /*09c0*/ 	.word	0x00044890
        /*09c4*/ 	.short	0x010a
        /*09c6*/ 	.byte	0x3f
	.zero		1


	//   ....[70]....
        /*09c8*/ 	.word	0x0000d430
        /*09cc*/ 	.word	0x00000005
        /*09d0*/ 	.word	0x00000000
        /*09d4*/ 	.short	0x010a
        /*09d6*/ 	.byte	0x3f
	.zero		1


	//   ....[71]....
        /*09d8*/ 	.word	0x0000d490
        /*09dc*/ 	.word	0x00000005
        /*09e0*/ 	.word	0x00044890
        /*09e4*/ 	.short	0x010a
        /*09e6*/ 	.byte	0x3f
	.zero		1


	//   ....[72]....
        /*09e8*/ 	.word	0x0000d4f0
        /*09ec*/ 	.word	0x00000003
        /*09f0*/ 	.word	0x00044890
        /*09f4*/ 	.short	0x010a
        /*09f6*/ 	.byte	0x3f
	.zero		1


	//   ....[73]....
        /*09f8*/ 	.word	0x0000d550
        /*09fc*/ 	.word	0x00000003
        /*0a00*/ 	.word	0x00044890
        /*0a04*/ 	.short	0x010a
        /*0a06*/ 	.byte	0x3f
	.zero		1


	//   ....[74]....
        /*0a08*/ 	.word	0x0000d5b0
        /*0a0c*/ 	.word	0x00000003
        /*0a10*/ 	.word	0x000448a0
        /*0a14*/ 	.short	0x010a
        /*0a16*/ 	.byte	0x3f
	.zero		1


	//   ....[75]....
        /*0a18*/ 	.word	0x0000d610
        /*0a1c*/ 	.word	0x00000002
        /*0a20*/ 	.word	0x00044880
        /*0a24*/ 	.short	0x010a
        /*0a26*/ 	.byte	0x3f
	.zero		1


	//   ....[76]....
        /*0a28*/ 	.word	0x0000d660
        /*0a2c*/ 	.word	0x00000004
        /*0a30*/ 	.word	0x00044860
        /*0a34*/ 	.short	0x010a
        /*0a36*/ 	.byte	0x3f
	.zero		1


	//   ....[77]....
        /*0a38*/ 	.word	0x0000d6b0
        /*0a3c*/ 	.word	0x00000005
        /*0a40*/ 	.word	0x00044820
        /*0a44*/ 	.short	0x010a
        /*0a46*/ 	.byte	0x3f
	.zero		1


	//   ....[78]....
        /*0a48*/ 	.word	0x0000d700
        /*0a4c*/ 	.word	0x00000005
        /*0a50*/ 	.word	0x00044860
        /*0a54*/ 	.short	0x010a
        /*0a56*/ 	.byte	0x3f
	.zero		1


	//   ....[79]....
        /*0a58*/ 	.word	0x0000d750
        /*0a5c*/ 	.word	0x00000006
        /*0a60*/ 	.word	0x00044860
        /*0a64*/ 	.short	0x010a
        /*0a66*/ 	.byte	0x3f
	.zero		1


	//   ....[80]....
        /*0a68*/ 	.word	0x0000d7a0
        /*0a6c*/ 	.word	0x00000006
        /*0a70*/ 	.word	0x00044820
        /*0a74*/ 	.short	0x010a
        /*0a76*/ 	.byte	0x3f
	.zero		1


	//   ....[81]....
        /*0a78*/ 	.word	0x0000d7f0
        /*0a7c*/ 	.word	0x00000006
        /*0a80*/ 	.word	0x00044860
        /*0a84*/ 	.short	0x010a
        /*0a86*/ 	.byte	0x3f
	.zero		1


	//   ....[82]....
        /*0a88*/ 	.word	0x0000d840
        /*0a8c*/ 	.word	0x00000006
        /*0a90*/ 	.word	0x00044820
        /*0a94*/ 	.short	0x010a
        /*0a96*/ 	.byte	0x3f
	.zero		1


	//   ....[83]....
        /*0a98*/ 	.word	0x0000d890
        /*0a9c*/ 	.word	0x00000006
        /*0aa0*/ 	.word	0x00044820
        /*0aa4*/ 	.short	0x010a
        /*0aa6*/ 	.byte	0x3f
	.zero		1


	//----- nvinfo : EIATTR_NUM_MBARRIERS
	.align		4
.L_38:
        /*0aa8*/ 	.byte	0x03, 0x38
        /*0aaa*/ 	.short	0x001e


	//----- nvinfo : EIATTR_EXIT_INSTR_OFFSETS
	.align		4
        /*0aac*/ 	.byte	0x04, 0x1c
        /*0aae*/ 	.short	(.L_40 - .L_39)


	//   ....[0]....
.L_39:
        /*0ab0*/ 	.word	0x00000ae0


	//   ....[1]....
        /*0ab4*/ 	.word	0x00009ae0


	//   ....[2]....
        /*0ab8*/ 	.word	0x00009b40


	//   ....[3]....
        /*0abc*/ 	.word	0x0000b140


	//   ....[4]....
        /*0ac0*/ 	.word	0x0000c6d0


	//   ....[5]....
        /*0ac4*/ 	.word	0x0000d170


	//----- nvinfo : EIATTR_MAX_THREADS
	.align		4
.L_40:
        /*0ac8*/ 	.byte	0x04, 0x05
        /*0aca*/ 	.short	(.L_42 - .L_41)
.L_41:
        /*0acc*/ 	.word	0x00000180
        /*0ad0*/ 	.word	0x00000001
        /*0ad4*/ 	.word	0x00000001


	//----- nvinfo : EIATTR_CRS_STACK_SIZE
	.align		4
.L_42:
        /*0ad8*/ 	.byte	0x04, 0x1e
        /*0ada*/ 	.short	(.L_44 - .L_43)
.L_43:
        /*0adc*/ 	.word	0x00000000


	//----- nvinfo : EIATTR_CBANK_PARAM_SIZE
	.align		4
.L_44:
        /*0ae0*/ 	.byte	0x03, 0x19
        /*0ae2*/ 	.short	0x0ef0


	//----- nvinfo : EIATTR_PARAM_CBANK
	.align		4
        /*0ae4*/ 	.byte	0x04, 0x0a
        /*0ae6*/ 	.short	(.L_46 - .L_45)
	.align		4
.L_45:
        /*0ae8*/ 	.word	index@(.nv.constant0._ZN7cutlass13device_kernelINS_4fmha6kernel28FmhaKernelTmaWarpSpecializedINS1_10collective33FmhaBwdMainloopTmaWarpSpecializedINS_6half_tEfN4cute5tupleIJNS7_1CILi128EEESA_NS9_ILi96EEEEEENS4_16FusionBwdAdapterINS4_13DefaultFusionEEEJEEENS4_17FmhaBwdEpilogueKVIS6_fNS8_IJNS9_ILi64EEESB_SA_EEEEENS2_23TileSchedulerBwdAdapterINS2_23IndividualTileSchedulerEEEJEEEEEvNT_6ParamsE)
        /*0aec*/ 	.short	0x0210
        /*0aee*/ 	.short	0x0ef0


	//----- nvinfo : EIATTR_SW_WAR
	.align		4
.L_46:
        /*0af0*/ 	.byte	0x04, 0x36
        /*0af2*/ 	.short	(.L_48 - .L_47)
.L_47:
        /*0af4*/ 	.word	0x00000008
.L_48:


//--------------------- .nv.callgraph             --------------------------
	.section	.nv.callgraph,"",@"SHT_CUDA_CALLGRAPH"
	.align	4
	.sectionentsize	8
	.align		4
        /*0000*/ 	.word	0x00000000
	.align		4
        /*0004*/ 	.word	0xffffffff
	.align		4
        /*0008*/ 	.word	index@(_ZN7cutlass13device_kernelINS_4fmha6kernel28FmhaKernelTmaWarpSpecializedINS1_10collective33FmhaBwdMainloopTmaWarpSpecializedINS_6half_tEfN4cute5tupleIJNS7_1CILi128EEESA_NS9_ILi96EEEEEENS4_16FusionBwdAdapterINS4_13DefaultFusionEEEJEEENS4_17FmhaBwdEpilogueKVIS6_fNS8_IJNS9_ILi64EEESB_SA_EEEEENS2_23TileSchedulerBwdAdapterINS2_23IndividualTileSchedulerEEEJEEEEEvNT_6ParamsE)
	.align		4
        /*000c*/ 	.word	index@(__assertfail)
	.align		4
        /*0010*/ 	.word	0x00000000
	.align		4
        /*0014*/ 	.word	0xfffffffe
	.align		4
        /*0018*/ 	.word	0x00000000
	.align		4
        /*001c*/ 	.word	0xfffffffd
	.align		4
        /*0020*/ 	.word	0x00000000
	.align		4
        /*0024*/ 	.word	0xfffffffc


//--------------------- .nv.constant4             --------------------------
	.section	.nv.constant4,"a",@progbits
	.align	8
	.align		8
.nv.constant4:
        /*0000*/ 	.dword	__assertfail
	.align		8
        /*0008*/ 	.dword	__unnamed_1
	.align		8
        /*0010*/ 	.dword	__unnamed_2
	.align		8
        /*0018*/ 	.dword	_ZN39_INTERNAL_5b20d716_4_k_cu_7d1390fc_37904cuda3std3__45__cpo5beginE
	.align		8
        /*0020*/ 	.dword	_ZN39_INTERNAL_5b20d716_4_k_cu_7d1390fc_37904cuda3std3__45__cpo3endE
	.align		8
        /*0028*/ 	.dword	_ZN39_INTERNAL_5b20d716_4_k_cu_7d1390fc_37904cuda3std3__45__cpo6cbeginE
	.align		8
        /*0030*/ 	.dword	_ZN39_INTERNAL_5b20d716_4_k_cu_7d1390fc_37904cuda3std3__45__cpo4cendE
	.align		8
        /*0038*/ 	.dword	_ZN39_INTERNAL_5b20d716_4_k_cu_7d1390fc_37904cuda3std3__441_GLOBAL__N__5b20d716_4_k_cu_7d1390fc_37906ignoreE
	.align		8
        /*0040*/ 	.dword	_ZN39_INTERNAL_5b20d716_4_k_cu_7d1390fc_37904cuda3std3__419piecewise_constructE
	.align		8
        /*0048*/ 	.dword	_ZN39_INTERNAL_5b20d716_4_k_cu_7d1390fc_37904cuda3std3__48in_placeE
	.align		8
        /*0050*/ 	.dword	_ZN39_INTERNAL_5b20d716_4_k_cu_7d1390fc_37904cuda3std6ranges3__45__cpo4swapE
	.align		8
        /*0058*/ 	.dword	_ZN39_INTERNAL_5b20d716_4_k_cu_7d1390fc_37904cuda3std6ranges3__45__cpo9iter_moveE
	.align		8
        /*0060*/ 	.dword	_ZN39_INTERNAL_5b20d716_4_k_cu_7d1390fc_37904cute7productE
	.align		8
        /*0068*/ 	.dword	_ZN39_INTERNAL_5b20d716_4_k_cu_7d1390fc_37904cute1_E
	.align		8
        /*0070*/ 	.dword	$str$24
	.align		8
        /*0078*/ 	.dword	$str$25


//--------------------- .text._ZN7cutlass13device_kernelINS_4fmha6kernel28FmhaKernelTmaWarpSpecializedINS1_10collective33FmhaBwdMainloopTmaWarpSpecializedINS_6half_tEfN4cute5tupleIJNS7_1CILi128EEESA_NS9_ILi96EEEEEENS4_16FusionBwdAdapterINS4_13DefaultFusionEEEJEEENS4_17FmhaBwdEpilogueKVIS6_fNS8_IJNS9_ILi64EEESB_SA_EEEEENS2_23TileSchedulerBwdAdapterINS2_23IndividualTileSchedulerEEEJEEEEEvNT_6ParamsE --------------------------
	.section	.text._ZN7cutlass13device_kernelINS_4fmha6kernel28FmhaKernelTmaWarpSpecializedINS1_10collective33FmhaBwdMainloopTmaWarpSpecializedINS_6half_tEfN4cute5tupleIJNS7_1CILi128EEESA_NS9_ILi96EEEEEENS4_16FusionBwdAdapterINS4_13DefaultFusionEEEJEEENS4_17FmhaBwdEpilogueKVIS6_fNS8_IJNS9_ILi64EEESB_SA_EEEEENS2_23TileSchedulerBwdAdapterINS2_23IndividualTileSchedulerEEEJEEEEEvNT_6ParamsE,"ax",@progbits
	.align	128
.text._ZN7cutlass13device_kernelINS_4fmha6kernel28FmhaKernelTmaWarpSpecializedINS1_10collective33FmhaBwdMainloopTmaWarpSpecializedINS_6half_tEfN4cute5tupleIJNS7_1CILi128EEESA_NS9_ILi96EEEEEENS4_16FusionBwdAdapterINS4_13DefaultFusionEEEJEEENS4_17FmhaBwdEpilogueKVIS6_fNS8_IJNS9_ILi64EEESB_SA_EEEEENS2_23TileSchedulerBwdAdapterINS2_23IndividualTileSchedulerEEEJEEEEEvNT_6ParamsE:
        .type           _ZN7cutlass13device_kernelINS_4fmha6kernel28FmhaKernelTmaWarpSpecializedINS1_10collective33FmhaBwdMainloopTmaWarpSpecializedINS_6half_tEfN4cute5tupleIJNS7_1CILi128EEESA_NS9_ILi96EEEEEENS4_16FusionBwdAdapterINS4_13DefaultFusionEEEJEEENS4_17FmhaBwdEpilogueKVIS6_fNS8_IJNS9_ILi64EEESB_SA_EEEEENS2_23TileSchedulerBwdAdapterINS2_23IndividualTileSchedulerEEEJEEEEEvNT_6ParamsE,@function
        .size           _ZN7cutlass13device_kernelINS_4fmha6kernel28FmhaKernelTmaWarpSpecializedINS1_10collective33FmhaBwdMainloopTmaWarpSpecializedINS_6half_tEfN4cute5tupleIJNS7_1CILi128EEESA_NS9_ILi96EEEEEENS4_16FusionBwdAdapterINS4_13DefaultFusionEEEJEEENS4_17FmhaBwdEpilogueKVIS6_fNS8_IJNS9_ILi64EEESB_SA_EEEEENS2_23TileSchedulerBwdAdapterINS2_23IndividualTileSchedulerEEEJEEEEEvNT_6ParamsE,(.L_x_149 - _ZN7cutlass13device_kernelINS_4fmha6kernel28FmhaKernelTmaWarpSpecializedINS1_10collective33FmhaBwdMainloopTmaWarpSpecializedINS_6half_tEfN4cute5tupleIJNS7_1CILi128EEESA_NS9_ILi96EEEEEENS4_16FusionBwdAdapterINS4_13DefaultFusionEEEJEEENS4_17FmhaBwdEpilogueKVIS6_fNS8_IJNS9_ILi64EEESB_SA_EEEEENS2_23TileSchedulerBwdAdapterINS2_23IndividualTileSchedulerEEEJEEEEEvNT_6ParamsE)
        .other          _ZN7cutlass13device_kernelINS_4fmha6kernel28FmhaKernelTmaWarpSpecializedINS1_10collective33FmhaBwdMainloopTmaWarpSpecializedINS_6half_tEfN4cute5tupleIJNS7_1CILi128EEESA_NS9_ILi96EEEEEENS4_16FusionBwdAdapterINS4_13DefaultFusionEEEJEEENS4_17FmhaBwdEpilogueKVIS6_fNS8_IJNS9_ILi64EEESB_SA_EEEEENS2_23TileSchedulerBwdAdapterINS2_23IndividualTileSchedulerEEEJEEEEEvNT_6ParamsE,@"STO_CUDA_ENTRY STV_DEFAULT"
_ZN7cutlass13device_kernelINS_4fmha6kernel28FmhaKernelTmaWarpSpecializedINS1_10collective33FmhaBwdMainloopTmaWarpSpecializedINS_6half_tEfN4cute5tupleIJNS7_1CILi128EEESA_NS9_ILi96EEEEEENS4_16FusionBwdAdapterINS4_13DefaultFusionEEEJEEENS4_17FmhaBwdEpilogueKVIS6_fNS8_IJNS9_ILi64EEESB_SA_EEEEENS2_23TileSchedulerBwdAdapterINS2_23IndividualTileSchedulerEEEJEEEEEvNT_6ParamsE:
[----:B------:R-:W1:Y:S02]  /*0000*/  LDC R1, c[0x0][0x28] ;  /* 0x00000a00ff017b82 */ /* 0x000e640000000800 */
[----:B-1----:R-:W-:Y:S01]  /*0010*/  VIADD R1, R1, 0xfffffe00 ;  /* 0xfffffe0001017836 */ /* 0x002fe20000000000 */
[----:B------:R-:W1:Y:S01]  /*0020*/  S2R R0, SR_TID.X ;  /* 0x0000000000007919 */ /* 0x000e620000002100 */
[----:B------:R-:W-:Y:S01]  /*0030*/  ELECT P1, URZ, PT ;  /* 0x00000000003f782f */ /* 0x000fe20003820000 */
[----:B------:R-:W-:Y:S01]  /*0040*/  BSSY B0, `(.L_x_0) ;  /* 0x0000020000007945 */ /* 0x000fe20003800000 */
[----:B-1----:R-:W-:-:S05]  /*0050*/  SHF.R.U32.HI R2, RZ, 0x5, R0 ;  /* 0x00000005ff027819 */ /* 0x002fca0000011600 */
[----:B------:R-:W1:Y:S02]  /*0060*/  SHFL.IDX PT, R3, R2, RZ, 0x1f ;  /* 0x00001fff02037589 */ /* 0x000e6400000e0000 */
[----:B-1----:R-:W-:Y:S02]  /*0070*/  R2UR UR4, R3 ;  /* 0x00000000030472ca */ /* 0x002fe400000e0000 */
[----:B------:R-:W-:-:S06]  /*0080*/  SHF.R.U32.HI R3, RZ, 0x7, R0 ;  /* 0x00000007ff037819 */ /* 0x000fcc0000011600 */
[----:B------:R-:W1:Y:S05]  /*0090*/  SHFL.IDX PT, R3, R3, RZ, 0x1f ;  /* 0x00001fff03037589 */ /* 0x000e6a00000e0000 */
[----:B------:R-:W-:Y:S02]  /*00a0*/  USHF.R.S32.HI UR5, URZ, 0x1f, UR4 ;  /* 0x0000001f3f057899 */ /* 0x000fe40008011404 */
[----:B------:R-:W-:Y:S02]  /*00b0*/  ISETP.NE.OR P0, PT, RZ, UR4, !P1 ;  /* 0x00000004ff007c0c */ /* 0x000fe4000cf05670 */
[----:B------:R-:W-:-:S04]  /*00c0*/  ULEA.HI UR5, UR5, UR4, URZ, 0x2 ;  /* 0x0000000405057291 */ /* 0x000fc8000f8f103f */
[----:B------:R-:W-:-:S04]  /*00d0*/  ULOP3.LUT UR5, UR5, 0xfffffffc, URZ, 0xc0, !UPT ;  /* 0xfffffffc05057892 */ /* 0x000fc8000f8ec03f */
[----:B------:R-:W-:-:S03]  /*00e0*/  UIADD3 UR4, UR4, -UR5, URZ ;  /* 0x8000000504047290 */ /* 0x000fc6000fffe03f */
[----:B------:R-:W-:Y:S09]  /*00f0*/  @P0 BRA `(.L_x_1) ;  /* 0x0000000000500947 */ /* 0x000ff20003800000 */
[----:B------:R-:W-:Y:S02]  /*0100*/  ULDC.64 UR6, c[0x0][0x198] ;  /* 0x0000660000067ab9 */ /* 0x000fe40000000a00 */
[----:B------:R-:W-:Y:S02]  /*0110*/  UIADD3 UR8, UP0, UR6, 0xf0, URZ ;  /* 0x000000f006087890 */ /* 0x000fe4000ff1e03f */
[----:B------:R-:W-:Y:S02]  /*0120*/  UIADD3 UR10, UP1, UR6, 0x1f0, URZ ;  /* 0x000001f0060a7890 */ /* 0x000fe4000ff3e03f */
[----:B------:R-:W-:Y:S02]  /*0130*/  UIADD3 UR12, UP2, UR6, 0x2f0, URZ ;  /* 0x000002f0060c7890 */ /* 0x000fe4000ff5e03f */
[----:B------:R-:W-:Y:S02]  /*0140*/  UIADD3 UR14, UP3, UR6, 0x3f0, URZ ;  /* 0x000003f0060e7890 */ /* 0x000fe4000ff7e03f */
[----:B------:R-:W-:-:S02]  /*0150*/  UIADD3 UR16, UP4, UR6, 0x5f0, URZ ;  /* 0x000005f006107890 */ /* 0x000fc4000ff9e03f */
[----:B------:R-:W-:Y:S02]  /*0160*/  UIADD3.X UR9, URZ, UR7, URZ, UP0, !UPT ;  /* 0x000000073f097290 */ /* 0x000fe400087fe43f */
[----:B------:R-:W-:Y:S02]  /*0170*/  UIADD3 UR6, UP5, UR6, 0x4f0, URZ ;  /* 0x000004f006067890 */ /* 0x000fe4000ffbe03f */
[----:B------:R-:W-:Y:S02]  /*0180*/  UIADD3.X UR11, URZ, UR7, URZ, UP1, !UPT ;  /* 0x000000073f0b7290 */ /* 0x000fe40008ffe43f */
[----:B------:R-:W-:Y:S02]  /*0190*/  UIADD3.X UR13, URZ, UR7, URZ, UP2, !UPT ;  /* 0x000000073f0d7290 */ /* 0x000fe400097fe43f */
[----:B------:R-:W-:Y:S01]  /*01a0*/  UIADD3.X UR15, URZ, UR7, URZ, UP3, !UPT ;  /* 0x000000073f0f7290 */ /* 0x000fe20009ffe43f */
[----:B------:R2:W-:Y:S01]  /*01b0*/  UTMACCTL.PF [UR8] ;  /* 0x00000000080079b9 */ /* 0x0005e20008040000 */
[----:B------:R-:W-:-:S03]  /*01c0*/  UIADD3.X UR17, URZ, UR7, URZ, UP4, !UPT ;  /* 0x000000073f117290 */ /* 0x000fc6000a7fe43f */
[----:B------:R2:W-:Y:S01]  /*01d0*/  UTMACCTL.PF [UR10] ;  /* 0x000000000a0079b9 */ /* 0x0005e20008040000 */
[----:B------:R-:W-:Y:S01]  /*01e0*/  UIADD3.X UR7, URZ, UR7, URZ, UP5, !UPT ;  /* 0x000000073f077290 */ /* 0x000fe2000affe43f */
[----:B------:R2:W-:Y:S02]  /*01f0*/  UTMACCTL.PF [UR12] ;  /* 0x000000000c0079b9 */ /* 0x0005e40008040000 */
[----:B------:R2:W-:Y:S02]  /*0200*/  UTMACCTL.PF [UR14] ;  /* 0x000000000e0079b9 */ /* 0x0005e40008040000 */
[----:B------:R2:W-:Y:S04]  /*0210*/  UTMACCTL.PF [UR16] ;  /* 0x00000000100079b9 */ /* 0x0005e80008040000 */
[----:B------:R2:W-:Y:S02]  /*0220*/  UTMACCTL.PF [UR6] ;  /* 0x00000000060079b9 */ /* 0x0005e40008040000 */
[----:B--2---:R-:W-:Y:S01]  /*0230*/  NOP ;  /* 0x0000000000007918 */ /* 0x004fe20000000000 */
.L_x_1:
[----:B------:R-:W-:Y:S05]  /*0240*/  BSYNC B0 ;  /* 0x0000000000007941 */ /* 0x000fea0003800000 */
.L_x_0:
[----:B------:R-:W2:Y:S01]  /*0250*/  SHFL.IDX PT, R4, R2, RZ, 0x1f ;  /* 0x00001fff02047589 */ /* 0x000ea200000e0000 */
[----:B-1----:R-:W-:Y:S01]  /*0260*/  R2UR UR12, R3 ;  /* 0x00000000030c72ca */ /* 0x002fe200000e0000 */
[----:B------:R-:W-:-:S12]  /*0270*/  UISETP.NE.AND UP0, UPT, UR4, 0x1, UPT ;  /* 0x000000010400788c */ /* 0x000fd8000bf05270 */
[----:B------:R-:W-:Y:S02]  /*0280*/  UIADD3 UR38, UR12, -0x1, URZ ;  /* 0xffffffff0c267890 */ /* 0x000fe4000fffe03f */
[----:B------:R-:W-:Y:S02]  /*0290*/  ULOP3.LUT UP2, URZ, UR12, UR4, URZ, 0xfc, !UPT ;  /* 0x000000040c3f7292 */ /* 0x000fe4000f84fc3f */
[----:B------:R-:W-:Y:S02]  /*02a0*/  UISETP.EQ.AND UP1, UPT, UR12, URZ, !UP0 ;  /* 0x0000003f0c00728c */ /* 0x000fe4000c722270 */
[----:B------:R-:W-:Y:S02]  /*02b0*/  UISETP.GE.U32.AND UP3, UPT, UR38, 0x4, UPT ;  /* 0x000000042600788c */ /* 0x000fe4000bf66070 */
[----:B------:R-:W-:Y:S01]  /*02c0*/  USEL UR29, URZ, 0x2, UP2 ;  /* 0x000000023f1d7887 */ /* 0x000fe20009000000 */
[----:B--2---:R-:W-:Y:S01]  /*02d0*/  ISETP.NE.AND P0, PT, R4, RZ, PT ;  /* 0x000000ff0400720c */ /* 0x004fe20003f05270 */
[----:B------:R-:W-:-:S02]  /*02e0*/  USEL UR30, URZ, 0x1, !UP1 ;  /* 0x000000013f1e7887 */ /* 0x000fc4000c800000 */
[----:B------:R-:W-:Y:S02]  /*02f0*/  USEL UR29, UR29, 0x1, UP3 ;  /* 0x000000011d1d7887 */ /* 0x000fe40009800000 */
[----:B------:R-:W-:-:S08]  /*0300*/  USEL UR30, UR30, 0x2, UP3 ;  /* 0x000000021e1e7887 */ /* 0x000fd00009800000 */
[----:B------:R-:W-:Y:S05]  /*0310*/  @P0 BRA `(.L_x_2) ;  /* 0x0000000000580947 */ /* 0x000fea0003800000 */
[----:B------:R-:W1:Y:S01]  /*0320*/  S2UR UR6, SR_CgaCtaId ;  /* 0x00000000000679c3 */ /* 0x000e620000008800 */
[----:B------:R-:W-:Y:S01]  /*0330*/  UMOV UR5, 0x400 ;  /* 0x0000040000057882 */ /* 0x000fe20000000000 */
[----:B------:R-:W-:Y:S01]  /*0340*/  UMOV UR7, 0x1 ;  /* 0x0000000100077882 */ /* 0x000fe20000000000 */
[----:B------:R-:W-:Y:S01]  /*0350*/  UMOV UR8, 0x80 ;  /* 0x0000008000087882 */ /* 0x000fe20000000000 */
[----:B------:R-:W-:Y:S01]  /*0360*/  ELECT P0, URZ, PT ;  /* 0x00000000003f782f */ /* 0x000fe20003800000 */
[----:B------:R-:W-:-:S04]  /*0370*/  UIADD3 UR8, -UR8, 0x100000, URZ ;  /* 0x0010000008087890 */ /* 0x000fc8000fffe13f */
[----:B------:R-:W-:Y:S02]  /*0380*/  USHF.L.U32 UR9, UR8, 0xb, URZ ;  /* 0x0000000b08097899 */ /* 0x000fe4000800063f */
[----:B------:R-:W-:Y:S02]  /*0390*/  USHF.L.U32 UR8, UR8, 0x1, URZ ;  /* 0x0000000108087899 */ /* 0x000fe4000800063f */
[----:B-1----:R-:W-:Y:S02]  /*03a0*/  ULEA UR5, UR6, UR5, 0x18 ;  /* 0x0000000506057291 */ /* 0x002fe4000f8ec03f */
[----:B------:R-:W-:-:S04]  /*03b0*/  UIADD3 UR6, -UR7, 0x100000, URZ ;  /* 0x0010000007067890 */ /* 0x000fc8000fffe13f */
[----:B------:R-:W-:Y:S02]  /*03c0*/  USHF.L.U32 UR7, UR6, 0xb, URZ ;  /* 0x0000000b06077899 */ /* 0x000fe4000800063f */
[----:B------:R-:W-:Y:S01]  /*03d0*/  USHF.L.U32 UR6, UR6, 0x1, URZ ;  /* 0x0000000106067899 */ /* 0x000fe2000800063f */
[----:B------:R-:W1:Y:S11]  /*03e0*/  FENCE.VIEW.ASYNC.S ;  /* 0x00000000000073c6 */ /* 0x000e760000000000 */
[----:B-1----:R1:W2:Y:S01]  /*03f0*/  SYNCS.EXCH.64 URZ, [UR5+0x44840], UR6 ;  /* 0x04484006053f75b2 */ /* 0x0022a20008000100 */
[----:B------:R1:W3:Y:S01]  /*0400*/  SYNCS.EXCH.64 URZ, [UR5+0x44860], UR8 ;  /* 0x04486008053f75b2 */ /* 0x0002e20008000100 */
[----:B------:R1:W4:Y:S01]  /*0410*/  SYNCS.EXCH.64 URZ, [UR5+0x44848], UR6 ;  /* 0x04484806053f75b2 */ /* 0x0003220008000100 */
[----:B------:R1:W1:Y:S01]  /*0420*/  SYNCS.EXCH.64 URZ, [UR5+0x44868], UR8 ;  /* 0x04486808053f75b2 */ /* 0x0002620008000100 */
[----:B------:R1:W1:Y:S01]  /*0430*/  SYNCS.EXCH.64 URZ, [UR5+0x44850], UR6 ;  /* 0x04485006053f75b2 */ /* 0x0002620008000100 */
[----:B------:R1:W1:Y:S01]  /*0440*/  SYNCS.EXCH.64 URZ, [UR5+0x44870], UR8 ;  /* 0x04487008053f75b2 */ /* 0x0002620008000100 */
[----:B------:R1:W1:Y:S01]  /*0450*/  SYNCS.EXCH.64 URZ, [UR5+0x44858], UR6 ;  /* 0x04485806053f75b2 */ /* 0x0002620008000100 */
[----:B------:R1:W1:Y:S01]  /*0460*/  SYNCS.EXCH.64 URZ, [UR5+0x44878], UR8 ;  /* 0x04487808053f75b2 */ /* 0x0002620008000100 */
[----:B------:R-:W-:Y:S01]  /*0470*/  NOP ;  /* 0x0000000000007918 */ /* 0x000fe20000000000 */
.L_x_2:
[----:B------:R-:W5:Y:S01]  /*0480*/  SHFL.IDX PT, R3, R2, RZ, 0x1f ;  /* 0x00001fff02037589 */ /* 0x000f6200000e0000 */
[----:B------:R-:W-:Y:S01]  /*0490*/  NOP ;  /* 0x0000000000007918 */ /* 0x000fe20000000000 */
[----:B-----5:R-:W-:-:S13]  /*04a0*/  ISETP.NE.AND P0, PT, R3, RZ, PT ;  /* 0x000000ff0300720c */ /* 0x020fda0003f05270 */
[----:B------:R-:W-:Y:S05]  /*04b0*/  @P0 BRA `(.L_x_3) ;  /* 0x0000000000580947 */ /* 0x000fea0003800000 */
[----:B-1----:R-:W1:Y:S01]  /*04c0*/  S2UR UR6, SR_CgaCtaId ;  /* 0x00000000000679c3 */ /* 0x002e620000008800 */
[----:B------:R-:W-:Y:S01]  /*04d0*/  UMOV UR5, 0x400 ;  /* 0x0000040000057882 */ /* 0x000fe20000000000 */
[----:B------:R-:W-:Y:S01]  /*04e0*/  UMOV UR8, 0x1 ;  /* 0x0000000100087882 */ /* 0x000fe20000000000 */
[----:B------:R-:W-:Y:S01]  /*04f0*/  UMOV UR7, 0x100 ;  /* 0x0000010000077882 */ /* 0x000fe20000000000 */
[----:B------:R-:W-:-:S04]  /*0500*/  UIADD3 UR8, -UR8, 0x100000, URZ ;  /* 0x0010000008087890 */ /* 0x000fc8000fffe13f */
[----:B------:R-:W-:Y:S02]  /*0510*/  USHF.L.U32 UR9, UR8, 0xb, URZ ;  /* 0x0000000b08097899 */ /* 0x000fe4000800063f */
[----:B------:R-:W-:Y:S01]  /*0520*/  USHF.L.U32 UR8, UR8, 0x1, URZ ;  /* 0x0000000108087899 */ /* 0x000fe2000800063f */
[----:B------:R-:W-:Y:S01]  /*0530*/  ELECT P0, URZ, PT ;  /* 0x00000000003f782f */ /* 0x000fe20003800000 */
[----:B-1----:R-:W-:Y:S02]  /*0540*/  ULEA UR5, UR6, UR5, 0x18 ;  /* 0x0000000506057291 */ /* 0x002fe4000f8ec03f */
[----:B------:R-:W-:-:S04]  /*0550*/  UIADD3 UR6, -UR7, 0x100000, URZ ;  /* 0x0010000007067890 */ /* 0x000fc8000fffe13f */
[----:B------:R-:W-:Y:S02]  /*0560*/  USHF.L.U32 UR7, UR6, 0xb, URZ ;  /* 0x0000000b06077899 */ /* 0x000fe4000800063f */
[----:B------:R-:W-:Y:S01]  /*0570*/  USHF.L.U32 UR6, UR6, 0x1, URZ ;  /* 0x0000000106067899 */ /* 0x000fe2000800063f */
[----:B------:R-:W1:Y:S03]  /*0580*/  FENCE.VIEW.ASYNC.S ;  /* 0x00000000000073c6 */ /* 0x000e660000000000 */
[----:B-1----:R1:W1:Y:S08]  /*0590*/  SYNCS.EXCH.64 URZ, [UR5+0x44800], UR8 ;  /* 0x04480008053f75b2 */ /* 0x0022700008000100 */
[----:B------:R1:W1:Y:S01]  /*05a0*/  SYNCS.EXCH.64 URZ, [UR5+0x44820], UR6 ;  /* 0x04482006053f75b2 */ /* 0x0002620008000100 */
[----:B------:R1:W1:Y:S01]  /*05b0*/  SYNCS.EXCH.64 URZ, [UR5+0x44808], UR8 ;  /* 0x04480808053f75b2 */ /* 0x0002620008000100 */
[----:B------:R1:W1:Y:S01]  /*05c0*/  SYNCS.EXCH.64 URZ, [UR5+0x44828], UR6 ;  /* 0x04482806053f75b2 */ /* 0x0002620008000100 */
[----:B------:R1:W1:Y:S01]  /*05d0*/  SYNCS.EXCH.64 URZ, [UR5+0x44810], UR8 ;  /* 0x04481008053f75b2 */ /* 0x0002620008000100 */
[----:B------:R1:W1:Y:S01]  /*05e0*/  SYNCS.EXCH.64 URZ, [UR5+0x44830], UR6 ;  /* 0x04483006053f75b2 */ /* 0x0002620008000100 */
[----:B------:R1:W1:Y:S01]  /*05f0*/  SYNCS.EXCH.64 URZ, [UR5+0x44818], UR8 ;  /* 0x04481808053f75b2 */ /* 0x0002620008000100 */
[----:B------:R1:W1:Y:S01]  /*0600*/  SYNCS.EXCH.64 URZ, [UR5+0x44838], UR6 ;  /* 0x04483806053f75b2 */ /* 0x0002620008000100 */
[----:B------:R-:W-:Y:S01]  /*0610*/  NOP ;  /* 0x0000000000007918 */ /* 0x000fe20000000000 */
.L_x_3:
        /* <DEDUP_REMOVED lines=21> */
[----:B------:R-:W-:Y:S01]  /*0770*/  NOP ;  /* 0x0000000000007918 */ /* 0x000fe20000000000 */
.L_x_4:
[----:B------:R-:W5:Y:S01]  /*0780*/  SHFL.IDX PT, R3, R2, RZ, 0x1f ;  /* 0x00001fff02037589 */ /* 0x000f6200000e0000 */
[----:B------:R-:W-:Y:S01]  /*0790*/  ELECT P0, URZ, PT ;  /* 0x00000000003f782f */ /* 0x000fe20003800000 */
[----:B------:R-:W-:Y:S01]  /*07a0*/  NOP ;  /* 0x0000000000007918 */ /* 0x000fe20000000000 */
[----:B-1----:R-:W-:Y:S02]  /*07b0*/  UMOV UR8, 0x80 ;  /* 0x0000008000087882 */ /* 0x002fe40000000000 */
[C---:B-----5:R-:W-:Y:S02]  /*07c0*/  ISETP.NE.OR P0, PT, R3.reuse, RZ, !P0 ;  /* 0x000000ff0300720c */ /* 0x060fe40004705670 */
[----:B------:R-:W-:-:S11]  /*07d0*/  ISETP.NE.AND P2, PT, R3, RZ, PT ;  /* 0x000000ff0300720c */ /* 0x000fd60003f45270 */
[----:B------:R-:W-:Y:S01]  /*07e0*/  VOTEU.ALL UP1, P0 ;  /* 0x00000000003f7886 */ /* 0x000fe20000020000 */
[----:B------:R-:W-:Y:S01]  /*07f0*/  VOTEU.ALL UP2, P0 ;  /* 0x00000000003f7886 */ /* 0x000fe20000040000 */
[----:B------:R-:W-:Y:S01]  /*0800*/  VOTEU.ALL UP3, P0 ;  /* 0x00000000003f7886 */ /* 0x000fe20000060000 */
[----:B------:R-:W-:Y:S01]  /*0810*/  VOTEU.ALL UP4, P0 ;  /* 0x00000000003f7886 */ /* 0x000fe20000080000 */
[----:B------:R-:W-:Y:S01]  /*0820*/  VOTEU.ALL UP5, P0 ;  /* 0x00000000003f7886 */ /* 0x000fe200000a0000 */
[----:B------:R-:W1:Y:S01]  /*0830*/  @!UP1 S2UR UR6, SR_CgaCtaId ;  /* 0x00000000000699c3 */ /* 0x000e620000008800 */
[----:B------:R-:W-:Y:S01]  /*0840*/  @!UP1 UMOV UR5, 0x400 ;  /* 0x0000040000059882 */ /* 0x000fe20000000000 */
[----:B------:R-:W-:-:S04]  /*0850*/  @!UP1 UIADD3 UR8, -UR8, 0x100000, URZ ;  /* 0x0010000008089890 */ /* 0x000fc8000fffe13f */
[----:B------:R-:W-:Y:S02]  /*0860*/  @!UP1 USHF.L.U32 UR9, UR8, 0xb, URZ ;  /* 0x0000000b08099899 */ /* 0x000fe4000800063f */
[----:B------:R-:W-:Y:S02]  /*0870*/  @!UP1 USHF.L.U32 UR8, UR8, 0x1, URZ ;  /* 0x0000000108089899 */ /* 0x000fe4000800063f */
[----:B-1----:R-:W-:Y:S02]  /*0880*/  @!UP1 ULEA UR5, UR6, UR5, 0x18 ;  /* 0x0000000506059291 */ /* 0x002fe4000f8ec03f */
[----:B------:R-:W-:-:S04]  /*0890*/  UISETP.NE.AND UP1, UPT, UR38, URZ, UPT ;  /* 0x0000003f2600728c */ /* 0x000fc8000bf25270 */
[----:B------:R-:W-:Y:S01]  /*08a0*/  USEL UR7, URZ, 0x1, UP1 ;  /* 0x000000013f077887 */ /* 0x000fe20008800000 */
[----:B------:R-:W1:Y:S05]  /*08b0*/  FENCE.VIEW.ASYNC.S ;  /* 0x00000000000073c6 */ /* 0x000e6a0000000000 */
[----:B-1----:R1:W1:Y:S01]  /*08c0*/  @!UP2 SYNCS.EXCH.64 URZ, [UR5+0x448a0], UR8 ;  /* 0x0448a008053fa5b2 */ /* 0x0022620008000100 */
[----:B------:R1:W1:Y:S01]  /*08d0*/  @!UP3 SYNCS.EXCH.64 URZ, [UR5+0x448a8], UR8 ;  /* 0x0448a808053fb5b2 */ /* 0x0002620008000100 */
[----:B------:R1:W1:Y:S01]  /*08e0*/  @!UP4 SYNCS.EXCH.64 URZ, [UR5+0x448b0], UR8 ;  /* 0x0448b008053fc5b2 */ /* 0x0002620008000100 */
[----:B------:R1:W1:Y:S01]  /*08f0*/  @!UP5 SYNCS.EXCH.64 URZ, [UR5+0x448b8], UR8 ;  /* 0x0448b808053fd5b2 */ /* 0x0002620008000100 */
[----:B------:R-:W-:Y:S01]  /*0900*/  NOP ;  /* 0x0000000000007918 */ /* 0x000fe20000000000 */
[----:B------:R-:W-:Y:S05]  /*0910*/  @P2 BRA `(.L_x_5) ;  /* 0x0000000000502947 */ /* 0x000fea0003800000 */
[----:B------:R-:W5:Y:S01]  /*0920*/  S2UR UR6, SR_CgaCtaId ;  /* 0x00000000000679c3 */ /* 0x000f620000008800 */
[----:B-1----:R-:W-:Y:S01]  /*0930*/  UMOV UR5, 0x400 ;  /* 0x0000040000057882 */ /* 0x002fe20000000000 */
[----:B------:R-:W-:Y:S01]  /*0940*/  UMOV UR8, 0x20 ;  /* 0x0000002000087882 */ /* 0x000fe20000000000 */
[----:B------:R-:W-:Y:S01]  /*0950*/  UMOV UR10, 0x80 ;  /* 0x00000080000a7882 */ /* 0x000fe20000000000 */
[----:B------:R-:W-:-:S04]  /*0960*/  UIADD3 UR8, -UR8, 0x100000, URZ ;  /* 0x0010000008087890 */ /* 0x000fc8000fffe13f */
[----:B------:R-:W-:Y:S02]  /*0970*/  USHF.L.U32 UR9, UR8, 0xb, URZ ;  /* 0x0000000b08097899 */ /* 0x000fe4000800063f */
[----:B------:R-:W-:Y:S02]  /*0980*/  USHF.L.U32 UR8, UR8, 0x1, URZ ;  /* 0x0000000108087899 */ /* 0x000fe4000800063f */
[----:B------:R-:W-:-:S04]  /*0990*/  UIADD3 UR10, -UR10, 0x100000, URZ ;  /* 0x001000000a0a7890 */ /* 0x000fc8000fffe13f */
[----:B------:R-:W-:Y:S02]  /*09a0*/  USHF.L.U32 UR11, UR10, 0xb, URZ ;  /* 0x0000000b0a0b7899 */ /* 0x000fe4000800063f */
[----:B------:R-:W-:Y:S01]  /*09b0*/  USHF.L.U32 UR10, UR10, 0x1, URZ ;  /* 0x000000010a0a7899 */ /* 0x000fe2000800063f */
[----:B------:R-:W-:Y:S01]  /*09c0*/  ELECT P0, URZ, PT ;  /* 0x00000000003f782f */ /* 0x000fe20003800000 */
[----:B-----5:R-:W-:Y:S01]  /*09d0*/  ULEA UR5, UR6, UR5, 0x18 ;  /* 0x0000000506057291 */ /* 0x020fe2000f8ec03f */
[----:B------:R-:W1:Y:S11]  /*09e0*/  FENCE.VIEW.ASYNC.S ;  /* 0x00000000000073c6 */ /* 0x000e760000000000 */
[----:B-1----:R1:W1:Y:S01]  /*09f0*/  SYNCS.EXCH.64 URZ, [UR5+0x448d0], UR8 ;  /* 0x0448d008053f75b2 */ /* 0x0022620008000100 */
[----:B------:R1:W1:Y:S01]  /*0a00*/  SYNCS.EXCH.64 URZ, [UR5+0x448e8], UR10 ;  /* 0x0448e80a053f75b2 */ /* 0x0002620008000100 */
[----:B------:R1:W1:Y:S01]  /*0a10*/  SYNCS.EXCH.64 URZ, [UR5+0x448d8], UR8 ;  /* 0x0448d808053f75b2 */ /* 0x0002620008000100 */
[----:B------:R1:W1:Y:S01]  /*0a20*/  SYNCS.EXCH.64 URZ, [UR5+0x448f0], UR10 ;  /* 0x0448f00a053f75b2 */ /* 0x0002620008000100 */
[----:B------:R1:W1:Y:S01]  /*0a30*/  SYNCS.EXCH.64 URZ, [UR5+0x448e0], UR8 ;  /* 0x0448e008053f75b2 */ /* 0x0002620008000100 */
[----:B------:R1:W1:Y:S01]  /*0a40*/  SYNCS.EXCH.64 URZ, [UR5+0x448f8], UR10 ;  /* 0x0448f80a053f75b2 */ /* 0x0002620008000100 */
[----:B------:R-:W-:Y:S01]  /*0a50*/  NOP ;  /* 0x0000000000007918 */ /* 0x000fe20000000000 */
.L_x_5:
[----:B------:R-:W-:Y:S01]  /*0a60*/  ISETP.NE.AND P0, PT, RZ, UR12, PT ;  /* 0x0000000cff007c0c */ /* 0x000fe2000bf05270 */
[----:B------:R-:W-:Y:S01]  /*0a70*/  IMAD.U32 R2, RZ, RZ, UR4 ;  /* 0x00000004ff027e24 */ /* 0x000fe2000f8e00ff */
[----:B------:R-:W-:Y:S01]  /*0a80*/  NOP ;  /* 0x0000000000007918 */ /* 0x000fe20000000000 */
[----:B-1234-:R-:W-:Y:S03]  /*0a90*/  BAR.SYNC.DEFER_BLOCKING 0x0 ;  /* 0x0000000000007b1d */ /* 0x01efe60000010000 */
[----:B------:R-:W-:-:S07]  /*0aa0*/  ISETP.EQ.AND P2, PT, R2, 0x1, P1 ;  /* 0x000000010200780c */ /* 0x000fce0000f42270 */
[----:B------:R-:W-:Y:S06]  /*0ab0*/  @!P0 BRA `(.L_x_6) ;  /* 0x00000090000c8947 */ /* 0x000fec0003800000 */
[----:B------:R-:W-:-:S06]  /*0ac0*/  UISETP.GT.U32.AND UP0, UPT, UR38, 0x3, UPT ;  /* 0x000000032600788c */ /* 0x000fcc000bf04070 */
[----:B------:R-:W-:-:S13]  /*0ad0*/  PLOP3.LUT P0, PT, PT, PT, UP0, 0x80, 0x0 ;  /* 0x000000000000781c */ /* 0x000fda0003f0f008 */
[----:B------:R-:W-:Y:S05]  /*0ae0*/  @P0 EXIT ;  /* 0x000000000000094d */ /* 0x000fea0003800000 */
.L_x_7:
[----:B------:R-:W-:-:S08]  /*0af0*/  NOP ;  /* 0x0000000000007918 */ /* 0x000fd00000000000 */
[----:B------:R-:W1:Y:S02]  /*0b00*/  USETMAXREG.TRY_ALLOC.CTAPOOL UP0, 0xf0 ;  /* 0x000000f0000079c8 */ /* 0x000e640008000600 */
[----:B-1----:R-:W-:-:S13]  /*0b10*/  PLOP3.LUT P0, PT, PT, PT, UP0, 0x80, 0x0 ;  /* 0x000000000000781c */ /* 0x002fda0003f0f008 */
[----:B------:R-:W-:Y:S05]  /*0b20*/  @!P0 BRA `(.L_x_7) ;  /* 0xfffffffc00f08947 */ /* 0x000fea000383ffff */
[----:B------:R-:W-:Y:S01]  /*0b30*/  UISETP.NE.AND UP0, UPT, UR12, 0x1, UPT ;  /* 0x000000010c00788c */ /* 0x000fe2000bf05270 */
[----:B------:R-:W1:Y:S01]  /*0b40*/  S2UR UR42, SR_CTAID.X ;  /* 0x00000000002a79c3 */ /* 0x000e620000002500 */
[----:B------:R-:W-:Y:S01]  /*0b50*/  UMOV UR5, URZ ;  /* 0x0000003f00057c82 */ /* 0x000fe20008000000 */
[----:B------:R-:W-:-:S03]  /*0b60*/  UMOV UR4, URZ ;  /* 0x0000003f00047c82 */ /* 0x000fc60008000000 */
[----:B------:R-:W-:-:S13]  /*0b70*/  PLOP3.LUT P0, PT, PT, PT, UP0, 0x80, 0x0 ;  /* 0x000000000000781c */ /* 0x000fda0003f0f008 */
[----:B------:R-:W-:Y:S05]  /*0b80*/  @!P0 BRA `(.L_x_8) ;  /* 0x0000000000388947 */ /* 0x000fea0003800000 */
[----:B------:R-:W-:Y:S01]  /*0b90*/  UISETP.NE.AND UP0, UPT, UR12, 0x2, UPT ;  /* 0x000000020c00788c */ /* 0x000fe2000bf05270 */
[----:B------:R-:W-:-:S05]  /*0ba0*/  UMOV UR4, 0x2 ;  /* 0x0000000200047882 */ /* 0x000fca0000000000 */
[----:B------:R-:W-:-:S13]  /*0bb0*/  PLOP3.LUT P1, PT, PT, PT, UP0, 0x80, 0x0 ;  /* 0x000000000000781c */ /* 0x000fda0003f2f008 */
[----:B------:R-:W-:Y:S05]  /*0bc0*/  @!P1 BRA `(.L_x_8) ;  /* 0x0000000000289947 */ /* 0x000fea0003800000 */
[----:B------:R-:W-:-:S06]  /*0bd0*/  UISETP.NE.AND UP0, UPT, UR12, 0x3, UPT ;  /* 0x000000030c00788c */ /* 0x000fcc000bf05270 */
[----:B------:R-:W-:-:S13]  /*0be0*/  PLOP3.LUT P1, PT, PT, PT, UP0, 0x80, 0x0 ;  /* 0x000000000000781c */ /* 0x000fda0003f2f008 */
[----:B------:R-:W-:Y:S05]  /*0bf0*/  @!P1 BRA `(.L_x_9) ;  /* 0x0000000000149947 */ /* 0x000fea0003800000 */
[----:B------:R-:W-:-:S11]  /*0c00*/  UISETP.NE.AND UP0, UPT, UR12, 0x4, UPT ;  /* 0x000000040c00788c */ /* 0x000fd6000bf05270 */
[----:B------:R-:W-:Y:S01]  /*0c10*/  @!UP0 UMOV UR5, 0x1 ;  /* 0x0000000100058882 */ /* 0x000fe20000000000 */
[----:B------:R-:W-:Y:S01]  /*0c20*/  @UP0 UMOV UR4, URZ ;  /* 0x0000003f00040c82 */ /* 0x000fe20008000000 */
[----:B------:R-:W-:Y:S01]  /*0c30*/  @UP0 UMOV UR5, URZ ;  /* 0x0000003f00050c82 */ /* 0x000fe20008000000 */
[----:B------:R-:W-:Y:S05]  /*0c40*/  BRA `(.L_x_8) ;  /* 0x0000000000087947 */ /* 0x000fea0003800000 */
.L_x_9:
[----:B------:R-:W-:Y:S01]  /*0c50*/  UMOV UR5, 0x1 ;  /* 0x0000000100057882 */ /* 0x000fe20000000000 */
[----:B------:R-:W-:-:S05]  /*0c60*/  UMOV UR4, URZ ;  /* 0x0000003f00047c82 */ /* 0x000fca0008000000 */
.L_x_8:
[----:B------:R-:W-:Y:S05]  /*0c70*/  @!P0 BRA `(.L_x_10) ;  /* 0x00000000003c8947 */ /* 0x000fea0003800000 */
[----:B------:R-:W-:-:S06]  /*0c80*/  UISETP.NE.AND UP0, UPT, UR12, 0x2, UPT ;  /* 0x000000020c00788c */ /* 0x000fcc000bf05270 */
[----:B------:R-:W-:-:S13]  /*0c90*/  PLOP3.LUT P0, PT, PT, PT, UP0, 0x80, 0x0 ;  /* 0x000000000000781c */ /* 0x000fda0003f0f008 */
[----:B------:R-:W-:Y:S05]  /*0ca0*/  @!P0 BRA `(.L_x_11) ;  /* 0x0000000000288947 */ /* 0x000fea0003800000 */
[----:B------:R-:W-:-:S06]  /*0cb0*/  UISETP.NE.AND UP0, UPT, UR12, 0x3, UPT ;  /* 0x000000030c00788c */ /* 0x000fcc000bf05270 */
[----:B------:R-:W-:-:S13]  /*0cc0*/  PLOP3.LUT P0, PT, PT, PT, UP0, 0x80, 0x0 ;  /* 0x000000000000781c */ /* 0x000fda0003f0f008 */
[----:B------:R-:W-:Y:S05]  /*0cd0*/  @!P0 BRA `(.L_x_12) ;  /* 0x0000000000148947 */ /* 0x000fea0003800000 */
[----:B------:R-:W-:-:S06]  /*0ce0*/  UISETP.NE.AND UP0, UPT, UR12, 0x4, UPT ;  /* 0x000000040c00788c */ /* 0x000fcc000bf05270 */
[----:B------:R-:W-:-:S13]  /*0cf0*/  PLOP3.LUT P0, PT, PT, PT, UP0, 0x80, 0x0 ;  /* 0x000000000000781c */ /* 0x000fda0003f0f008 */
[----:B------:R-:W-:Y:S05]  /*0d00*/  @P0 BRA `(.L_x_13) ;  /* 0x00000000001c0947 */ /* 0x000fea0003800000 */
[----:B-1----:R-:W-:Y:S01]  /*0d10*/  ULEA UR42, UR42, 0x3, 0x1 ;  /* 0x000000032a2a7891 */ /* 0x002fe2000f8e083f */
[----:B------:R-:W-:Y:S11]  /*0d20*/  BRA `(.L_x_13) ;  /* 0x0000000000147947 */ /* 0x000ff60003800000 */
.L_x_12:
[----:B-1----:R-:W-:Y:S01]  /*0d30*/  ULEA UR42, UR42, 0x2, 0x1 ;  /* 0x000000022a2a7891 */ /* 0x002fe2000f8e083f */
[----:B------:R-:W-:Y:S11]  /*0d40*/  BRA `(.L_x_13) ;  /* 0x00000000000c7947 */ /* 0x000ff60003800000 */
.L_x_11:
[----:B-1----:R-:W-:Y:S01]  /*0d50*/  ULEA UR42, UR42, 0x1, 0x1 ;  /* 0x000000012a2a7891 */ /* 0x002fe2000f8e083f */
[----:B------:R-:W-:Y:S11]  /*0d60*/  BRA `(.L_x_13) ;  /* 0x0000000000047947 */ /* 0x000ff60003800000 */
.L_x_10:
[----:B-1----:R-:W-:-:S12]  /*0d70*/  USHF.L.U32 UR42, UR42, 0x1, URZ ;  /* 0x000000012a2a7899 */ /* 0x002fd8000800063f */
.L_x_13:
[----:B------:R-:W-:-:S04]  /*0d80*/  ULOP3.LUT UR6, UR30, 0x1, URZ, 0xfc, !UPT ;  /* 0x000000011e067892 */ /* 0x000fc8000f8efc3f */
[----:B------:R-:W-:-:S06]  /*0d90*/  UISETP.NE.AND UP0, UPT, UR6, 0x3, UPT ;  /* 0x000000030600788c */ /* 0x000fcc000bf05270 */
[----:B------:R-:W-:-:S13]  /*0da0*/  PLOP3.LUT P0, PT, PT, PT, UP0, 0x80, 0x0 ;  /* 0x000000000000781c */ /* 0x000fda0003f0f008 */
[----:B------:R-:W-:Y:S05]  /*0db0*/  @!P0 BRA `(.L_x_14) ;  /* 0x0000000000048947 */ /* 0x000fea0003800000 */
[----:B-1----:R-:W-:Y:S01]  /*0dc0*/  BPT.TRAP 0x1 ;  /* 0x000000040000795c */ /* 0x002fe20000300000 */
.L_x_14:
[----:B------:R-:W2:Y:S01]  /*0dd0*/  S2UR UR6, SR_CgaCtaId ;  /* 0x00000000000679c3 */ /* 0x000ea20000008800 */
[----:B------:R-:W-:Y:S01]  /*0de0*/  UMOV UR36, 0x400 ;  /* 0x0000040000247882 */ /* 0x000fe20000000000 */
[----:B------:R-:W-:-:S05]  /*0df0*/  IMAD.U32 R2, RZ, RZ, UR5 ;  /* 0x00000005ff027e24 */ /* 0x000fca000f8e00ff */
[----:B------:R-:W-:Y:S01]  /*0e00*/  SHF.L.U32 R2, R2, 0x1f, RZ ;  /* 0x0000001f02027819 */ /* 0x000fe200000006ff */
[----:B--2---:R-:W-:-:S04]  /*0e10*/  ULEA UR36, UR6, UR36, 0x18 ;  /* 0x0000002406247291 */ /* 0x004fc8000f8ec03f */
[----:B------:R-:W-:-:S09]  /*0e20*/  ULEA UR6, UR4, UR36, 0x3 ;  /* 0x0000002404067291 */ /* 0x000fd2000f8e183f */
[----:B------:R-:W2:Y:S02]  /*0e30*/  SYNCS.PHASECHK.TRANS64.TRYWAIT P1, [UR6+0x44840], R2 ;  /* 0x04484002ff0075a7 */ /* 0x000ea40008020146 */
[----:B--2---:R-:W-:Y:S05]  /*0e40*/  @!P1 BRA `(.L_x_15) ;  /* 0x000000c000cc9947 */ /* 0x004fea0003800000 */
.L_x_128:
[----:B------:R-:W-:Y:S05]  /*0e50*/  @!P0 BRA `(.L_x_16) ;  /* 0x0000000000048947 */ /* 0x000fea0003800000 */
[----:B-1----:R-:W-:Y:S01]  /*0e60*/  BPT.TRAP 0x1 ;  /* 0x000000040000795c */ /* 0x002fe20000300000 */
.L_x_16:
[----:B------:R-:W3:Y:S01]  /*0e70*/  SYNCS.PHASECHK.TRANS64.TRYWAIT P1, [UR6+0x44848], R2 ;  /* 0x04484802ff0075a7 */ /* 0x000ee20008020146 */
[----:B--2---:R-:W-:Y:S01]  /*0e80*/  SHF.R.S32.HI R3, RZ, 0x1f, R0 ;  /* 0x0000001fff037819 */ /* 0x004fe20000011400 */
[----:B------:R-:W-:-:S03]  /*0e90*/  UMOV UR8, 0x1 ;  /* 0x0000000100087882 */ /* 0x000fc60000000000 */
[----:B------:R-:W-:-:S04]  /*0ea0*/  LEA.HI R3, R3, R0, RZ, 0x7 ;  /* 0x0000000003037211 */ /* 0x000fc800078f38ff */
[----:B------:R-:W-:-:S05]  /*0eb0*/  LOP3.LUT R3, R3, 0xffffff80, RZ, 0xc0, !PT ;  /* 0xffffff8003037812 */ /* 0x000fca00078ec0ff */
[----:B------:R-:W-:Y:S01]  /*0ec0*/  IMAD.IADD R3, R0, 0x1, -R3 ;  /* 0x0000000100037824 */ /* 0x000fe200078e0a03 */
[----:B---3--:R-:W-:Y:S06]  /*0ed0*/  @!P1 BRA `(.L_x_17) ;  /* 0x000000c000c09947 */ /* 0x008fec0003800000 */
.L_x_129:
[----:B------:R-:W-:Y:S01]  /*0ee0*/  ULDC UR6, c[0x0][0x288] ;  /* 0x0000a20000067ab9 */ /* 0x000fe20000000800 */
[----:B------:R3:W-:Y:S01]  /*0ef0*/  STL [R1+0x100], RZ ;  /* 0x000100ff01007387 */ /* 0x0007e20000100800 */
[----:B------:R-:W-:Y:S01]  /*0f00*/  UISETP.GE.AND UP0, UPT, UR6, 0x1, UPT ;  /* 0x000000010600788c */ /* 0x000fe2000bf06270 */
[----:B------:R-:W-:Y:S01]  /*0f10*/  CS2R R152, SRZ ;  /* 0x0000000000987805 */ /* 0x000fe2000001ff00 */
[----:B------:R-:W-:Y:S01]  /*0f20*/  UMOV UR5, URZ ;  /* 0x0000003f00057c82 */ /* 0x000fe20008000000 */
[----:B------:R3:W-:Y:S01]  /*0f30*/  STL [R1+0x104], RZ ;  /* 0x000104ff01007387 */ /* 0x0007e20000100800 */
[----:B------:R-:W-:Y:S01]  /*0f40*/  UMOV UR37, URZ ;  /* 0x0000003f00257c82 */ /* 0x000fe20008000000 */
[----:B------:R-:W-:Y:S02]  /*0f50*/  CS2R R154, SRZ ;  /* 0x00000000009a7805 */ /* 0x000fe4000001ff00 */
[----:B------:R-:W-:Y:S01]  /*0f60*/  PLOP3.LUT P1, PT, PT, PT, UP0, 0x80, 0x0 ;  /* 0x000000000000781c */ /* 0x000fe20003f2f008 */
[----:B------:R3:W-:Y:S01]  /*0f70*/  STL [R1+0x108], RZ ;  /* 0x000108ff01007387 */ /* 0x0007e20000100800 */
[----:B------:R-:W-:-:S02]  /*0f80*/  CS2R R156, SRZ ;  /* 0x00000000009c7805 */ /* 0x000fc4000001ff00 */
[----:B------:R-:W-:Y:S02]  /*0f90*/  CS2R R158, SRZ ;  /* 0x00000000009e7805 */ /* 0x000fe4000001ff00 */
[----:B------:R-:W-:Y:S01]  /*0fa0*/  CS2R R160, SRZ ;  /* 0x0000000000a07805 */ /* 0x000fe2000001ff00 */
[----:B------:R3:W-:Y:S01]  /*0fb0*/  STL [R1+0x10c], RZ ;  /* 0x00010cff01007387 */ /* 0x0007e20000100800 */
[----:B------:R-:W-:Y:S02]  /*0fc0*/  CS2R R162, SRZ ;  /* 0x0000000000a27805 */ /* 0x000fe4000001ff00 */
[----:B------:R-:W-:Y:S02]  /*0fd0*/  CS2R R164, SRZ ;  /* 0x0000000000a47805 */ /* 0x000fe4000001ff00 */
[----:B------:R-:W-:Y:S01]  /*0fe0*/  CS2R R166, SRZ ;  /* 0x0000000000a67805 */ /* 0x000fe2000001ff00 */
        /* <DEDUP_REMOVED lines=21> */
[----:B------:R-:W-:-:S03]  /*1140*/  CS2R R198, SRZ ;  /* 0x0000000000c67805 */ /* 0x000fc6000001ff00 */
[----:B------:R3:W-:Y:S04]  /*1150*/  STL [R1+0x128], RZ ;  /* 0x000128ff01007387 */ /* 0x0007e80000100800 */
        /* <DEDUP_REMOVED lines=36> */
[----:B------:R3:W-:Y:S01]  /*13a0*/  STL [R1+0x1bc], RZ ;  /* 0x0001bcff01007387 */ /* 0x0007e20000100800 */
[----:B------:R-:W-:Y:S05]  /*13b0*/  @!P1 BRA `(.L_x_18) ;  /* 0x0000006c00849947 */ /* 0x000fea0003800000 */
[----:B------:R-:W-:Y:S01]  /*13c0*/  SHF.R.S32.HI R0, RZ, 0x1f, R3 ;  /* 0x0000001fff007819 */ /* 0x000fe20000011403 */
[----:B------:R4:W-:Y:S01]  /*13d0*/  STL [R1+0x100], RZ ;  /* 0x000100ff01007387 */ /* 0x0009e20000100800 */
[----:B------:R-:W-:Y:S02]  /*13e0*/  UIADD3 UR5, UR6, 0x7f, URZ ;  /* 0x0000007f06057890 */ /* 0x000fe4000fffe03f */
[CC--:B--2---:R-:W-:Y:S01]  /*13f0*/  LEA.HI R2, R0.reuse, R3.reuse, RZ, 0x2 ;  /* 0x0000000300027211 */ /* 0x0c4fe200078f10ff */
[----:B-1----:R-:W-:Y:S01]  /*1400*/  ULOP3.LUT UR24, UR42, 0x1, URZ, 0xc0, !UPT ;  /* 0x000000012a187892 */ /* 0x002fe2000f8ec03f */
[----:B------:R-:W-:Y:S01]  /*1410*/  LEA.HI R6, R0, R3, RZ, 0x5 ;  /* 0x0000000300067211 */ /* 0x000fe200078f28ff */
[----:B------:R-:W-:Y:S01]  /*1420*/  USHF.R.S32.HI UR6, URZ, 0x1f, UR5 ;  /* 0x0000001f3f067899 */ /* 0x000fe20008011405 */
[----:B------:R-:W-:Y:S01]  /*1430*/  LOP3.LUT R4, R2, 0x7ffffffc, RZ, 0xc0, !PT ;  /* 0x7ffffffc02047812 */ /* 0x000fe200078ec0ff */
[----:B------:R-:W-:Y:S01]  /*1440*/  UMOV UR8, 0x1 ;  /* 0x0000000100087882 */ /* 0x000fe20000000000 */
[--C-:B------:R-:W-:Y:S01]  /*1450*/  SHF.R.S32.HI R0, RZ, 0x2, R2.reuse ;  /* 0x00000002ff007819 */ /* 0x100fe20000011402 */
[----:B------:R-:W-:Y:S01]  /*1460*/  ULEA.HI UR6, UR6, UR5, URZ, 0x7 ;  /* 0x0000000506067291 */ /* 0x000fe2000f8f383f */
[----:B------:R-:W-:Y:S01]  /*1470*/  SHF.R.S32.HI R5, RZ, 0x1f, R2 ;  /* 0x0000001fff057819 */ /* 0x000fe20000011402 */
[----:B------:R-:W-:Y:S01]  /*1480*/  IMAD.IADD R3, R3, 0x1, -R4 ;  /* 0x0000000103037824 */ /* 0x000fe200078e0a04 */
[----:B------:R-:W-:Y:S01]  /*1490*/  SHF.R.S32.HI R6, RZ, 0x5, R6 ;  /* 0x00000005ff067819 */ /* 0x000fe20000011406 */
[----:B------:R-:W-:Y:S01]  /*14a0*/  USHF.R.S32.HI UR26, URZ, 0x7, UR6 ;  /* 0x000000073f1a7899 */ /* 0x000fe20008011406 */
[----:B------:R-:W-:Y:S01]  /*14b0*/  LEA.HI R5, R5, R0, RZ, 0x3 ;  /* 0x0000000005057211 */ /* 0x000fe200078f18ff */
[----:B------:R-:W-:Y:S01]  /*14c0*/  IMAD.SHL.U32 R3, R3, 0x2, RZ ;  /* 0x0000000203037824 */ /* 0x000fe200078e00ff */
[----:B------:R-:W-:Y:S01]  /*14d0*/  UMOV UR25, URZ ;  /* 0x0000003f00197c82 */ /* 0x000fe20008000000 */
[----:B------:R-:W-:Y:S01]  /*14e0*/  UMOV UR37, URZ ;  /* 0x0000003f00257c82 */ /* 0x000fe20008000000 */
[----:B------:R-:W-:Y:S01]  /*14f0*/  LOP3.LUT R5, R5, 0xfffffff8, RZ, 0xc0, !PT ;  /* 0xfffffff805057812 */ /* 0x000fe200078ec0ff */
[----:B------:R-:W-:Y:S01]  /*1500*/  IMAD R2, R6, 0x800, R3 ;  /* 0x0000080006027824 */ /* 0x000fe200078e0203 */
[----:B------:R-:W-:Y:S01]  /*1510*/  UMOV UR5, URZ ;  /* 0x0000003f00057c82 */ /* 0x000fe20008000000 */
[----:B------:R-:W-:Y:S01]  /*1520*/  UMOV UR6, URZ ;  /* 0x0000003f00067c82 */ /* 0x000fe20008000000 */
[----:B------:R-:W-:Y:S01]  /*1530*/  UMOV UR23, URZ ;  /* 0x0000003f00177c82 */ /* 0x000fe20008000000 */
[----:B------:R-:W-:Y:S01]  /*1540*/  IMAD.IADD R5, R0, 0x1, -R5 ;  /* 0x0000000100057824 */ /* 0x000fe200078e0a05 */
[----:B------:R-:W-:Y:S01]  /*1550*/  ULDC.64 UR14, c[0x0][0x208] ;  /* 0x00008200000e7ab9 */ /* 0x000fe20000000a00 */
[--C-:B------:R-:W-:Y:S01]  /*1560*/  IMAD R6, R6, -0x200, R2.reuse ;  /* 0xfffffe0006067824 */ /* 0x100fe200078e0202 */
[----:B------:R-:W-:Y:S01]  /*1570*/  ULDC UR9, c[0x0][0xa04] ;  /* 0x0002810000097ab9 */ /* 0x000fe20000000800 */
[C---:B------:R-:W-:Y:S01]  /*1580*/  IMAD R0, R5.reuse, 0x8, R2 ;  /* 0x0000000805007824 */ /* 0x040fe200078e0202 */
[----:B------:R-:W-:Y:S01]  /*1590*/  ULDC UR10, c[0x0][0xa00] ;  /* 0x00028000000a7ab9 */ /* 0x000fe20000000800 */
[----:B------:R-:W-:-:S02]  /*15a0*/  IMAD R2, R5, 0x20, R6 ;  /* 0x0000002005027824 */ /* 0x000fc400078e0206 */
[----:B------:R-:W-:Y:S01]  /*15b0*/  IMAD.U32 R5, RZ, RZ, UR24 ;  /* 0x00000018ff057e24 */ /* 0x000fe2000f8e00ff */
[----:B------:R-:W-:-:S05]  /*15c0*/  LEA R0, R0, UR36, 0x1 ;  /* 0x0000002400007c11 */ /* 0x000fca000f8e08ff */
[----:B----4-:R-:W-:-:S07]  /*15d0*/  IMAD R0, R5, 0x4000, R0 ;  /* 0x0000400005007824 */ /* 0x010fce00078e0200 */
.L_x_40:
[----:B-12--5:R-:W-:Y:S05]  /*15e0*/  @!P0 BRA `(.L_x_19) ;  /* 0x0000000000048947 */ /* 0x026fea0003800000 */
[----:B------:R-:W-:Y:S01]  /*15f0*/  BPT.TRAP 0x1 ;  /* 0x000000040000795c */ /* 0x000fe20000300000 */
.L_x_19:
[----:B------:R-:W-:Y:S01]  /*1600*/  ULEA UR11, UR6, UR36, 0x3 ;  /* 0x00000024060b7291 */ /* 0x000fe2000f8e183f */
[----:B------:R-:W-:-:S05]  /*1610*/  IMAD.U32 R4, RZ, RZ, UR23 ;  /* 0x00000017ff047e24 */ /* 0x000fca000f8e00ff */
[----:B------:R-:W-:-:S04]  /*1620*/  SHF.L.U32 R4, R4, 0x1f, RZ ;  /* 0x0000001f04047819 */ /* 0x000fc800000006ff */
[----:B------:R-:W1:Y:S02]  /*1630*/  SYNCS.PHASECHK.TRANS64.TRYWAIT P1, [UR11+0x44800], R4 ;  /* 0x04480004ff0075a7 */ /* 0x000e64000802014b */
[----:B-1----:R-:W-:Y:S05]  /*1640*/  @!P1 BRA `(.L_x_20) ;  /* 0x000000b800fc9947 */ /* 0x002fea0003800000 */
.L_x_130:
[----:B------:R-:W-:Y:S01]  /*1650*/  UIADD3 UR11, UR36, 0x14000, URZ ;  /* 0x00014000240b7890 */ /* 0x000fe2000fffe03f */
[----:B------:R-:W-:Y:S01]  /*1660*/  WARPGROUP.ARRIVE ;  /* 0x00000000000079c5 */ /* 0x000fe20000000000 */
[----:B------:R-:W-:Y:S02]  /*1670*/  USHF.R.U32.HI UR13, URZ, 0x4, UR36 ;  /* 0x000000043f0d7899 */ /* 0x000fe40008011624 */
[----:B------:R-:W-:Y:S02]  /*1680*/  USHF.R.U32.HI UR11, URZ, 0x4, UR11 ;  /* 0x000000043f0b7899 */ /* 0x000fe4000801160b */
[----:B------:R-:W-:Y:S02]  /*1690*/  ULOP3.LUT UR13, UR13, 0x3fff, URZ, 0xc0, !UPT ;  /* 0x00003fff0d0d7892 */ /* 0x000fe4000f8ec03f */
[----:B------:R-:W-:Y:S02]  /*16a0*/  ULOP3.LUT UR20, UR11, 0x3fff, URZ, 0xc0, !UPT ;  /* 0x00003fff0b147892 */ /* 0x000fe4000f8ec03f */
[----:B------:R-:W-:-:S02]  /*16b0*/  ULOP3.LUT UR21, UR13, 0x10000, URZ, 0xfc, !UPT ;  /* 0x000100000d157892 */ /* 0x000fc4000f8efc3f */
[----:B------:R-:W-:Y:S02]  /*16c0*/  ULOP3.LUT UR12, UR20, 0x10000, URZ, 0xfc, !UPT ;  /* 0x00010000140c7892 */ /* 0x000fe4000f8efc3f */
[----:B------:R-:W-:Y:S02]  /*16d0*/  UIMAD UR21, UR4, 0x300, UR21 ;  /* 0x00000300041578a4 */ /* 0x000fe4000f8e0215 */
[----:B------:R-:W-:Y:S01]  /*16e0*/  UIMAD UR11, UR6, 0x600, UR12 ;  /* 0x00000600060b78a4 */ /* 0x000fe2000f8e020c */
[----:B------:R-:W-:Y:S01]  /*16f0*/  UMOV UR17, 0x80000020 ;  /* 0x8000002000117882 */ /* 0x000fe20000000000 */
[----:B------:R-:W-:-:S03]  /*1700*/  UMOV UR19, 0x80000020 ;  /* 0x8000002000137882 */ /* 0x000fc60000000000 */
[----:B------:R-:W-:Y:S02]  /*1710*/  UMOV UR16, UR21 ;  /* 0x0000001500107c82 */ /* 0x000fe40008000000 */
[----:B------:R-:W-:Y:S02]  /*1720*/  UMOV UR18, UR11 ;  /* 0x0000000b00127c82 */ /* 0x000fe40008000000 */
[----:B------:R-:W-:Y:S01]  /*1730*/  HGMMA.64x128x16.F32 R88, gdesc[UR16], RZ, !UPT, gsb0 ;  /* 0x01e00000105879f0 */ /* 0x000fe2000c0008ff */
[----:B------:R-:W-:Y:S02]  /*1740*/  UIADD3 UR16, UR21, 0x2, URZ ;  /* 0x0000000215107890 */ /* 0x000fe4000fffe03f */
[----:B------:R-:W-:Y:S01]  /*1750*/  UIADD3 UR18, UR11, 0x2, URZ ;  /* 0x000000020b127890 */ /* 0x000fe2000fffe03f */
[----:B------:R-:W-:Y:S01]  /*1760*/  UMOV UR17, 0x80000020 ;  /* 0x8000002000117882 */ /* 0x000fe20000000000 */
[----:B------:R-:W-:Y:S01]  /*1770*/  UMOV UR19, 0x80000020 ;  /* 0x8000002000137882 */ /* 0x000fe20000000000 */
[----:B------:R-:W-:-:S02]  /*1780*/  WARPGROUP.DEPBAR.LE gsb0, 0x0 ;  /* 0x00008000000079c5 */ /* 0x000fc40000010000 */
[----:B------:R-:W-:-:S06]  /*1790*/  WARPGROUP.ARRIVE ;  /* 0x00000000000079c5 */ /* 0x000fcc0000000000 */
[----:B------:R-:W-:Y:S01]  /*17a0*/  HGMMA.64x128x16.F32 R88, gdesc[UR16], R88, gsb0 ;  /* 0x01e00000105879f0 */ /* 0x000fe20008000858 */
[----:B------:R-:W-:Y:S02]  /*17b0*/  UIADD3 UR16, UR21, 0x100, URZ ;  /* 0x0000010015107890 */ /* 0x000fe4000fffe03f */
[----:B------:R-:W-:Y:S01]  /*17c0*/  UIADD3 UR18, UR11, 0x200, URZ ;  /* 0x000002000b127890 */ /* 0x000fe2000fffe03f */
[----:B------:R-:W-:Y:S01]  /*17d0*/  UMOV UR17, 0x80000020 ;  /* 0x8000002000117882 */ /* 0x000fe20000000000 */
[----:B------:R-:W-:Y:S01]  /*17e0*/  UMOV UR19, 0x80000020 ;  /* 0x8000002000137882 */ /* 0x000fe20000000000 */
[----:B------:R-:W-:Y:S02]  /*17f0*/  WARPGROUP.DEPBAR.LE gsb0, 0x0 ;  /* 0x00008000000079c5 */ /* 0x000fe40000010000 */
        /* <DEDUP_REMOVED lines=20> */
[----:B------:R-:W-:-:S04]  /*1940*/  UIADD3 UR11, UR6, 0x1, URZ ;  /* 0x00000001060b7890 */ /* 0x000fc8000fffe03f */
[----:B------:R-:W-:-:S04]  /*1950*/  UISETP.NE.AND UP0, UPT, UR11, 0x4, UPT ;  /* 0x000000040b00788c */ /* 0x000fc8000bf05270 */
[----:B------:R-:W-:Y:S01]  /*1960*/  USEL UR11, UR11, URZ, UP0 ;  /* 0x0000003f0b0b7287 */ /* 0x000fe20008000000 */
[----:B------:R-:W-:Y:S02]  /*1970*/  WARPGROUP.DEPBAR.LE gsb0, 0x0 ;  /* 0x00008000000079c5 */ /* 0x000fe40000010000 */
[----:B------:R-:W-:-:S06]  /*1980*/  WARPGROUP.ARRIVE ;  /* 0x00000000000079c5 */ /* 0x000fcc0000000000 */
[----:B------:R-:W-:Y:S01]  /*1990*/  HGMMA.64x128x16.F32 R88, gdesc[UR16], R88, gsb0 ;  /* 0x01e00000105879f0 */ /* 0x000fe20008000858 */
[----:B------:R-:W-:-:S04]  /*19a0*/  USEL UR16, URZ, 0x1, UP0 ;  /* 0x000000013f107887 */ /* 0x000fc80008000000 */
[----:B------:R-:W-:Y:S01]  /*19b0*/  ULOP3.LUT UR23, UR23, UR16, URZ, 0x3c, !UPT ;  /* 0x0000001017177292 */ /* 0x000fe2000f8e3c3f */
[----:B------:R-:W-:Y:S02]  /*19c0*/  WARPGROUP.DEPBAR.LE gsb0, 0x0 ;  /* 0x00008000000079c5 */ /* 0x000fe40000010000 */
[----:B------:R-:W-:Y:S09]  /*19d0*/  @!P0 BRA `(.L_x_21) ;  /* 0x0000000000048947 */ /* 0x000ff20003800000 */
[----:B------:R-:W-:Y:S01]  /*19e0*/  BPT.TRAP 0x1 ;  /* 0x000000040000795c */ /* 0x000fe20000300000 */
.L_x_21:
[----:B------:R-:W-:Y:S01]  /*19f0*/  ULEA UR16, UR11, UR36, 0x3 ;  /* 0x000000240b107291 */ /* 0x000fe2000f8e183f */
[----:B------:R-:W-:Y:S01]  /*1a00*/  IMAD.U32 R8, RZ, RZ, UR23 ;  /* 0x00000017ff087e24 */ /* 0x000fe2000f8e00ff */
[----:B-1----:R-:W1:Y:S01]  /*1a10*/  MUFU.RCP64H R5, 2.3591403961181640625 ;  /* 0x4002df8500057908 */ /* 0x002e620000001800 */
[----:B------:R-:W-:Y:S02]  /*1a20*/  IMAD.MOV.U32 R6, RZ, RZ, 0x458a2bb4 ;  /* 0x458a2bb4ff067424 */ /* 0x000fe400078e00ff */
[----:B------:R-:W-:Y:S01]  /*1a30*/  IMAD.MOV.U32 R7, RZ, RZ, 0x4002df85 ;  /* 0x4002df85ff077424 */ /* 0x000fe200078e00ff */
[----:B------:R-:W-:Y:S01]  /*1a40*/  SHF.L.U32 R8, R8, 0x1f, RZ ;  /* 0x0000001f08087819 */ /* 0x000fe200000006ff */
[----:B------:R-:W-:-:S03]  /*1a50*/  IMAD.MOV.U32 R4, RZ, RZ, RZ ;  /* 0x000000ffff047224 */ /* 0x000fc600078e00ff */
[----:B------:R-:W2:Y:S03]  /*1a60*/  SYNCS.PHASECHK.TRANS64.TRYWAIT P1, [UR16+0x44800], R8 ;  /* 0x04480008ff0075a7 */ /* 0x000ea60008020150 */
[----:B-1----:R-:W-:-:S08]  /*1a70*/  DFMA R6, R4, -R6, 1 ;  /* 0x3ff000000406742b */ /* 0x002fd00000000806 */
[----:B------:R-:W-:-:S08]  /*1a80*/  DFMA R6, R6, R6, R6 ;  /* 0x000000060606722b */ /* 0x000fd00000000006 */
[----:B------:R-:W-:Y:S01]  /*1a90*/  DFMA R6, R4, R6, R4 ;  /* 0x000000060406722b */ /* 0x000fe20000000004 */
[----:B--2---:R-:W-:Y:S10]  /*1aa0*/  @!P1 BRA `(.L_x_22) ;  /* 0x000000b400fc9947 */ /* 0x004ff40003800000 */
.L_x_131:
[----:B------:R-:W-:Y:S01]  /*1ab0*/  UMOV UR16, 0x2c515da4 ;  /* 0x2c515da400107882 */ /* 0x000fe20000000000 */
[----:B------:R-:W-:Y:S01]  /*1ac0*/  UMOV UR17, 0x3fd6fc2a ;  /* 0x3fd6fc2a00117882 */ /* 0x000fe20000000000 */
[----:B------:R-:W-:Y:S01]  /*1ad0*/  IMAD.MOV.U32 R10, RZ, RZ, -0x748574fc ;  /* 0x8b7a8b04ff0a7424 */ /* 0x000fe200078e00ff */
[C---:B-1----:R-:W-:Y:S01]  /*1ae0*/  DMUL R4, R6.reuse, UR16 ;  /* 0x0000001006047c28 */ /* 0x042fe20008000000 */
[----:B------:R-:W-:Y:S01]  /*1af0*/  IMAD.MOV.U32 R11, RZ, RZ, 0x3ed0ee25 ;  /* 0x3ed0ee25ff0b7424 */ /* 0x000fe200078e00ff */
[----:B------:R-:W-:Y:S01]  /*1b00*/  UMOV UR18, 0x3ae80f1e ;  /* 0x3ae80f1e00127882 */ /* 0x000fe20000000000 */
[----:B------:R-:W-:Y:S01]  /*1b10*/  UMOV UR19, 0x3eb1380b ;  /* 0x3eb1380b00137882 */ /* 0x000fe20000000000 */
[----:B------:R-:W-:Y:S01]  /*1b20*/  IMAD.MOV.U32 R16, RZ, RZ, -0x105c611 ;  /* 0xfefa39efff107424 */ /* 0x000fe200078e00ff */
[----:B------:R-:W-:Y:S01]  /*1b30*/  STL.128 [R1], RZ ;  /* 0x000000ff01007387 */ /* 0x000fe20000100c00 */
[----:B------:R-:W-:Y:S01]  /*1b40*/  IMAD.MOV.U32 R17, RZ, RZ, 0x3fe62e42 ;  /* 0x3fe62e42ff117424 */ /* 0x000fe200078e00ff */
[----:B------:R-:W-:Y:S01]  /*1b50*/  UIMAD UR22, UR11, 0x600, UR12 ;  /* 0x000006000b1678a4 */ /* 0x000fe2000f8e020c */
[----:B------:R-:W-:Y:S01]  /*1b60*/  DFMA R4, R6, UR16, R4 ;  /* 0x0000001006047c2b */ /* 0x000fe20008000004 */
[----:B------:R-:W-:Y:S01]  /*1b70*/  STL.128 [R1+0x10], RZ ;  /* 0x000010ff01007387 */ /* 0x000fe20000100c00 */
[----:B------:R-:W-:-:S03]  /*1b80*/  UIADD3 UR12, UR36, 0x448a0, URZ ;  /* 0x000448a0240c7890 */ /* 0x000fc6000fffe03f */
[----:B------:R-:W-:Y:S03]  /*1b90*/  STL.128 [R1+0x50], RZ ;  /* 0x000050ff01007387 */ /* 0x000fe60000100c00 */
[C---:B------:R-:W-:Y:S01]  /*1ba0*/  DMUL R8, R4.reuse, R4 ;  /* 0x0000000404087228 */ /* 0x040fe20000000000 */
[----:B------:R-:W-:Y:S01]  /*1bb0*/  STL.128 [R1+0x60], RZ ;  /* 0x000060ff01007387 */ /* 0x000fe20000100c00 */
[----:B------:R-:W-:Y:S02]  /*1bc0*/  DADD R12, -R4, UR16 ;  /* 0x00000010040c7e29 */ /* 0x000fe40008000100 */
[----:B------:R-:W-:Y:S01]  /*1bd0*/  DFMA R14, R16, 1, R4 ;  /* 0x3ff00000100e782b */ /* 0x000fe20000000004 */
[----:B------:R-:W-:Y:S03]  /*1be0*/  STL.128 [R1+0x70], RZ ;  /* 0x000070ff01007387 */ /* 0x000fe60000100c00 */
[----:B------:R-:W-:Y:S01]  /*1bf0*/  DFMA R10, R8, UR18, R10 ;  /* 0x00000012080a7c2b */ /* 0x000fe2000800000a */
[----:B------:R-:W-:Y:S01]  /*1c00*/  UMOV UR18, 0x9f02676f ;  /* 0x9f02676f00127882 */ /* 0x000fe20000000000 */
[----:B------:R-:W-:Y:S01]  /*1c10*/  UMOV UR19, 0x3ef3b266 ;  /* 0x3ef3b26600137882 */ /* 0x000fe20000000000 */
[----:B------:R-:W-:Y:S01]  /*1c20*/  DADD R12, R12, R12 ;  /* 0x000000000c0c7229 */ /* 0x000fe2000000000c */
[----:B------:R-:W-:Y:S01]  /*1c30*/  STL.128 [R1+0x80], RZ ;  /* 0x000080ff01007387 */ /* 0x000fe20000100c00 */
[----:B------:R-:W-:-:S03]  /*1c40*/  DFMA R16, R16, -1, R14 ;  /* 0xbff000001010782b */ /* 0x000fc6000000000e */
[----:B------:R-:W-:Y:S01]  /*1c50*/  DFMA R10, R8, R10, UR18 ;  /* 0x00000012080a7e2b */ /* 0x000fe2000800000a */
[----:B------:R-:W-:Y:S01]  /*1c60*/  UMOV UR18, 0xa9ab0956 ;  /* 0xa9ab095600127882 */ /* 0x000fe20000000000 */
[----:B------:R-:W-:Y:S01]  /*1c70*/  UMOV UR19, 0x3f1745cb ;  /* 0x3f1745cb00137882 */ /* 0x000fe20000000000 */
[C---:B------:R-:W-:Y:S01]  /*1c80*/  DFMA R12, -R4.reuse, UR16, R12 ;  /* 0x00000010040c7c2b */ /* 0x040fe2000800010c */
[----:B------:R-:W-:Y:S01]  /*1c90*/  UMOV UR16, 0xffda0d24 ;  /* 0xffda0d2400107882 */ /* 0x000fe20000000000 */
[----:B------:R-:W-:Y:S01]  /*1ca0*/  DADD R16, -R4, R16 ;  /* 0x0000000004107229 */ /* 0x000fe20000000110 */
[----:B------:R-:W-:Y:S01]  /*1cb0*/  UMOV UR17, 0x3c7777d0 ;  /* 0x3c7777d000117882 */ /* 0x000fe20000000000 */
[----:B------:R-:W-:Y:S01]  /*1cc0*/  STL.128 [R1+0x90], RZ ;  /* 0x000090ff01007387 */ /* 0x000fe20000100c00 */
[----:B------:R-:W-:Y:S01]  /*1cd0*/  DFMA R10, R8, R10, UR18 ;  /* 0x00000012080a7e2b */ /* 0x000fe2000800000a */
[----:B------:R-:W-:Y:S01]  /*1ce0*/  UMOV UR18, 0x2d1b5154 ;  /* 0x2d1b515400127882 */ /* 0x000fe20000000000 */
[----:B------:R-:W-:Y:S01]  /*1cf0*/  UMOV UR19, 0x3f3c71c7 ;  /* 0x3f3c71c700137882 */ /* 0x000fe20000000000 */
[----:B------:R-:W-:Y:S01]  /*1d00*/  DMUL R12, R6, R12 ;  /* 0x0000000c060c7228 */ /* 0x000fe20000000000 */
[----:B------:R-:W-:Y:S01]  /*1d10*/  STL.128 [R1+0xa0], RZ ;  /* 0x0000a0ff01007387 */ /* 0x000fe20000100c00 */
[----:B------:R-:W-:-:S03]  /*1d20*/  IMAD.U32 R6, RZ, RZ, UR6 ;  /* 0x00000006ff067e24 */ /* 0x000fc6000f8e00ff */
[C---:B------:R-:W-:Y:S01]  /*1d30*/  DFMA R10, R8.reuse, R10, UR18 ;  /* 0x00000012080a7e2b */ /* 0x040fe2000800000a */
[----:B------:R-:W-:Y:S01]  /*1d40*/  UMOV UR18, 0x923be72d ;  /* 0x923be72d00127882 */ /* 0x000fe20000000000 */
[----:B------:R-:W-:Y:S01]  /*1d50*/  UMOV UR19, 0x3f624924 ;  /* 0x3f62492400137882 */ /* 0x000fe20000000000 */
[----:B------:R-:W-:Y:S04]  /*1d60*/  STL.128 [R1+0xb0], RZ ;  /* 0x0000b0ff01007387 */ /* 0x000fe80000100c00 */
[----:B------:R-:W-:Y:S01]  /*1d70*/  STL.128 [R1+0xc0], RZ ;  /* 0x0000c0ff01007387 */ /* 0x000fe20000100c00 */
        /* <DEDUP_REMOVED lines=11> */
[----:B------:R-:W-:Y:S01]  /*1e30*/  UMOV UR18, UR22 ;  /* 0x0000001600127c82 */ /* 0x000fe20008000000 */
[----:B------:R-:W-:Y:S01]  /*1e40*/  UMOV UR19, 0x80000020 ;  /* 0x8000002000137882 */ /* 0x000fe20000000000 */
[----:B------:R-:W-:Y:S04]  /*1e50*/  STL.128 [R1+0xe0], RZ ;  /* 0x0000e0ff01007387 */ /* 0x000fe80000100c00 */
[----:B------:R-:W-:Y:S01]  /*1e60*/  STL.128 [R1+0xf0], RZ ;  /* 0x0000f0ff01007387 */ /* 0x000fe20000100c00 */
[----:B------:R-:W-:-:S08]  /*1e70*/  DMUL R10, R8, R10 ;  /* 0x0000000a080a7228 */ /* 0x000fd00000000000 */
[----:B------:R-:W-:Y:S01]  /*1e80*/  DFMA R10, R4, R10, R12 ;  /* 0x0000000a040a722b */ /* 0x000fe2000000000c */
[----:B------:R-:W-:Y:S02]  /*1e90*/  IMAD.MOV.U32 R4, RZ, RZ, 0x3b39803f ;  /* 0x3b39803fff047424 */ /* 0x000fe400078e00ff */
[----:B------:R-:W-:-:S05]  /*1ea0*/  IMAD.MOV.U32 R5, RZ, RZ, 0x3c7abc9e ;  /* 0x3c7abc9eff057424 */ /* 0x000fca00078e00ff */
[----:B------:R-:W-:Y:S01]  /*1eb0*/  DADD R10, R10, -R16 ;  /* 0x000000000a0a7229 */ /* 0x000fe20000000810 */
[----:B------:R-:W-:-:S05]  /*1ec0*/  IMAD R16, R6, 0x80, R3 ;  /* 0x0000008006107824 */ /* 0x000fca00078e0203 */
[----:B------:R-:W-:Y:S02]  /*1ed0*/  LEA R16, R16, UR36, 0x2 ;  /* 0x0000002410107c11 */ /* 0x000fe4000f8e10ff */
[----:B------:R-:W-:-:S03]  /*1ee0*/  DFMA R10, R4, 1, R10 ;  /* 0x3ff00000040a782b */ /* 0x000fc6000000000a */
[----:B------:R-:W1:Y:S05]  /*1ef0*/  LDS.64 R6, [R16+0x44000] ;  /* 0x0440000010067984 */ /* 0x000e6a0000000a00 */
[----:B------:R-:W-:Y:S01]  /*1f00*/  DADD R10, R14, R10 ;  /* 0x000000000e0a7229 */ /* 0x000fe2000000000a */
[----:B------:R-:W2:Y:S04]  /*1f10*/  LDS.64 R8, [R16+0x44020] ;  /* 0x0440200010087984 */ /* 0x000ea80000000a00 */
[----:B------:R-:W4:Y:S03]  /*1f20*/  LDS.64 R20, [R16+0x44040] ;  /* 0x0440400010147984 */ /* 0x000f260000000a00 */
[C---:B------:R-:W-:Y:S01]  /*1f30*/  DMUL R4, R10.reuse, UR16 ;  /* 0x000000100a047c28 */ /* 0x040fe20008000000 */
[----:B------:R-:W-:Y:S01]  /*1f40*/  UMOV UR16, 0x652b82fe ;  /* 0x652b82fe00107882 */ /* 0x000fe20000000000 */
[----:B------:R-:W-:Y:S01]  /*1f50*/  UMOV UR17, 0x3ff71547 ;  /* 0x3ff7154700117882 */ /* 0x000fe20000000000 */
[----:B------:R-:W5:Y:S04]  /*1f60*/  LDS.64 R200, [R16+0x44060] ;  /* 0x0440600010c87984 */ /* 0x000f680000000a00 */
[----:B------:R-:W3:Y:S01]  /*1f70*/  LDS.64 R204, [R16+0x44080] ;  /* 0x0440800010cc7984 */ /* 0x000ee20000000a00 */
[----:B------:R-:W-:Y:S01]  /*1f80*/  DFMA R14, R10, UR16, R4 ;  /* 0x000000100a0e7c2b */ /* 0x000fe20008000004 */
[----:B------:R-:W-:Y:S01]  /*1f90*/  UIADD3 UR16, UR21, 0x300, URZ ;  /* 0x0000030015107890 */ /* 0x000fe2000fffe03f */
[----:B------:R-:W-:-:S08]  /*1fa0*/  UMOV UR17, 0x80000020 ;  /* 0x8000002000117882 */ /* 0x000fd00000000000 */
[----:B------:R-:W1:Y:S02]  /*1fb0*/  F2F.F32.F64 R14, R14 ;  /* 0x0000000e000e7310 */ /* 0x000e640000301000 */
[C---:B-1----:R-:W-:Y:S01]  /*1fc0*/  FMUL R4, R14.reuse, R6 ;  /* 0x000000060e047220 */ /* 0x042fe20000400000 */
[C---:B------:R-:W-:Y:S01]  /*1fd0*/  FMUL R5, R14.reuse, R7 ;  /* 0x000000070e057220 */ /* 0x040fe20000400000 */
[C---:B--2---:R-:W-:Y:S01]  /*1fe0*/  FMUL R8, R14.reuse, R8 ;  /* 0x000000080e087220 */ /* 0x044fe20000400000 */
[C---:B------:R-:W-:Y:S01]  /*1ff0*/  FMUL R9, R14.reuse, R9 ;  /* 0x000000090e097220 */ /* 0x040fe20000400000 */
[----:B------:R-:W-:Y:S02]  /*2000*/  IMAD.MOV.U32 R6, RZ, RZ, R4 ;  /* 0x000000ffff067224 */ /* 0x000fe400078e0004 */
[C---:B----4-:R-:W-:Y:S01]  /*2010*/  FMUL R20, R14.reuse, R20 ;  /* 0x000000140e147220 */ /* 0x050fe20000400000 */
[----:B------:R-:W-:Y:S02]  /*2020*/  IMAD.MOV.U32 R7, RZ, RZ, R5 ;  /* 0x000000ffff077224 */ /* 0x000fe400078e0005 */
[----:B------:R-:W-:Y:S01]  /*2030*/  FMUL R21, R14, R21 ;  /* 0x000000150e157220 */ /* 0x000fe20000400000 */
[----:B------:R-:W-:-:S02]  /*2040*/  IMAD.MOV.U32 R10, RZ, RZ, R8 ;  /* 0x000000ffff0a7224 */ /* 0x000fc400078e0008 */
[----:B------:R-:W-:Y:S01]  /*2050*/  IMAD.MOV.U32 R11, RZ, RZ, R9 ;  /* 0x000000ffff0b7224 */ /* 0x000fe200078e0009 */
[----:B------:R-:W-:Y:S01]  /*2060*/  STL.128 [R1], R4 ;  /* 0x0000000401007387 */ /* 0x000fe20000100c00 */
[C---:B-----5:R-:W-:Y:S01]  /*2070*/  FMUL R200, R14.reuse, R200 ;  /* 0x000000c80ec87220 */ /* 0x060fe20000400000 */
[C---:B------:R-:W-:Y:S01]  /*2080*/  FMUL R201, R14.reuse, R201 ;  /* 0x000000c90ec97220 */ /* 0x040fe20000400000 */
[C---:B---3--:R-:W-:Y:S01]  /*2090*/  FMUL R204, R14.reuse, R204 ;  /* 0x000000cc0ecc7220 */ /* 0x048fe20000400000 */
[----:B------:R-:W1:Y:S01]  /*20a0*/  LDS.64 R4, [R16+0x440a0] ;  /* 0x0440a00010047984 */ /* 0x000e620000000a00 */
[----:B------:R-:W-:Y:S01]  /*20b0*/  WARPGROUP.ARRIVE ;  /* 0x00000000000079c5 */ /* 0x000fe20000000000 */
[----:B------:R-:W-:Y:S01]  /*20c0*/  FMUL R205, R14, R205 ;  /* 0x000000cd0ecd7220 */ /* 0x000fe20000400000 */
[----:B------:R-:W-:Y:S01]  /*20d0*/  IMAD.MOV.U32 R22, RZ, RZ, R20 ;  /* 0x000000ffff167224 */ /* 0x000fe200078e0014 */
[----:B------:R-:W-:Y:S01]  /*20e0*/  STL.128 [R1+0x10], R8 ;  /* 0x0000100801007387 */ /* 0x000fe20000100c00 */
[----:B------:R-:W-:-:S02]  /*20f0*/  IMAD.MOV.U32 R23, RZ, RZ, R21 ;  /* 0x000000ffff177224 */ /* 0x000fc400078e0015 */
[----:B------:R-:W-:Y:S01]  /*2100*/  HGMMA.64x128x16.F32 R24, gdesc[UR16], RZ, !UPT, gsb0 ;  /* 0x01e00000101879f0 */ /* 0x000fe2000c0008ff */
[----:B------:R-:W-:Y:S01]  /*2110*/  UIADD3 UR16, UR21, 0x302, URZ ;  /* 0x0000030215107890 */ /* 0x000fe2000fffe03f */
[----:B------:R-:W-:Y:S01]  /*2120*/  IMAD.MOV.U32 R202, RZ, RZ, R200 ;  /* 0x000000ffffca7224 */ /* 0x000fe200078e00c8 */
[----:B------:R-:W-:Y:S01]  /*2130*/  UIADD3 UR18, UR22, 0x2, URZ ;  /* 0x0000000216127890 */ /* 0x000fe2000fffe03f */
[----:B------:R-:W-:Y:S01]  /*2140*/  IMAD.MOV.U32 R203, RZ, RZ, R201 ;  /* 0x000000ffffcb7224 */ /* 0x000fe200078e00c9 */
[----:B------:R-:W-:Y:S01]  /*2150*/  UMOV UR17, 0x80000020 ;  /* 0x8000002000117882 */ /* 0x000fe20000000000 */
[----:B------:R-:W-:Y:S01]  /*2160*/  UMOV UR19, 0x80000020 ;  /* 0x8000002000137882 */ /* 0x000fe20000000000 */
[----:B------:R-:W-:Y:S01]  /*2170*/  IMAD.MOV.U32 R206, RZ, RZ, R204 ;  /* 0x000000ffffce7224 */ /* 0x000fe200078e00cc */
[----:B------:R-:W-:Y:S01]  /*2180*/  STL.128 [R1+0x20], R20 ;  /* 0x0000201401007387 */ /* 0x000fe20000100c00 */
[----:B------:R-:W-:-:S03]  /*2190*/  IMAD.MOV.U32 R207, RZ, RZ, R205 ;  /* 0x000000ffffcf7224 */ /* 0x000fc600078e00cd */
[----:B------:R-:W-:Y:S04]  /*21a0*/  STL.128 [R1+0x30], R200 ;  /* 0x000030c801007387 */ /* 0x000fe80000100c00 */
[----:B------:R-:W-:Y:S01]  /*21b0*/  STL.128 [R1+0x40], R204 ;  /* 0x000040cc01007387 */ /* 0x000fe20000100c00 */
[C---:B-1----:R-:W-:Y:S01]  /*21c0*/  FMUL R4, R14.reuse, R4 ;  /* 0x000000040e047220 */ /* 0x042fe20000400000 */
[----:B------:R-:W-:-:S03]  /*21d0*/  FMUL R5, R14, R5 ;  /* 0x000000050e057220 */ /* 0x000fc60000400000 */
[----:B------:R-:W-:Y:S02]  /*21e0*/  IMAD.MOV.U32 R6, RZ, RZ, R4 ;  /* 0x000000ffff067224 */ /* 0x000fe400078e0004 */
[----:B------:R-:W-:-:S05]  /*21f0*/  IMAD.MOV.U32 R7, RZ, RZ, R5 ;  /* 0x000000ffff077224 */ /* 0x000fca00078e0005 */
[----:B------:R-:W-:Y:S01]  /*2200*/  STL.128 [R1+0x50], R4 ;  /* 0x0000500401007387 */ /* 0x000fe20000100c00 */
[----:B------:R-:W-:-:S03]  /*2210*/  WARPGROUP.DEPBAR.LE gsb0, 0x0 ;  /* 0x00008000000079c5 */ /* 0x000fc60000010000 */
[----:B------:R-:W1:Y:S04]  /*2220*/  LDS.64 R8, [R16+0x440c0] ;  /* 0x0440c00010087984 */ /* 0x000e680000000a00 */
[----:B------:R-:W2:Y:S01]  /*2230*/  LDS.64 R12, [R16+0x440e0] ;  /* 0x0440e000100c7984 */ /* 0x000ea20000000a00 */
[----:B------:R-:W-:-:S06]  /*2240*/  WARPGROUP.ARRIVE ;  /* 0x00000000000079c5 */ /* 0x000fcc0000000000 */
[----:B------:R-:W-:Y:S01]  /*2250*/  HGMMA.64x128x16.F32 R24, gdesc[UR16], R24, gsb0 ;  /* 0x01e00000101879f0 */ /* 0x000fe20008000818 */
[----:B------:R-:W-:Y:S02]  /*2260*/  UIADD3 UR16, UR21, 0x400, URZ ;  /* 0x0000040015107890 */ /* 0x000fe4000fffe03f */
[----:B------:R-:W-:Y:S01]  /*2270*/  UIADD3 UR18, UR22, 0x200, URZ ;  /* 0x0000020016127890 */ /* 0x000fe2000fffe03f */
[----:B------:R-:W-:Y:S01]  /*2280*/  UMOV UR17, 0x80000020 ;  /* 0x8000002000117882 */ /* 0x000fe20000000000 */
[----:B------:R-:W-:Y:S01]  /*2290*/  UMOV UR19, 0x80000020 ;  /* 0x8000002000137882 */ /* 0x000fe20000000000 */
[C---:B-1----:R-:W-:Y:S01]  /*22a0*/  FMUL R8, R14.reuse, R8 ;  /* 0x000000080e087220 */ /* 0x042fe20000400000 */
[----:B------:R-:W-:-:S03]  /*22b0*/  FMUL R9, R14, R9 ;  /* 0x000000090e097220 */ /* 0x000fc60000400000 */
[----:B------:R-:W-:Y:S02]  /*22c0*/  IMAD.MOV.U32 R10, RZ, RZ, R8 ;  /* 0x000000ffff0a7224 */ /* 0x000fe400078e0008 */
[C---:B--2---:R-:W-:Y:S01]  /*22d0*/  FMUL R4, R14.reuse, R12 ;  /* 0x0000000c0e047220 */ /* 0x044fe20000400000 */
[----:B------:R-:W-:Y:S02]  /*22e0*/  IMAD.MOV.U32 R11, RZ, RZ, R9 ;  /* 0x000000ffff0b7224 */ /* 0x000fe400078e0009 */
[----:B------:R-:W-:Y:S01]  /*22f0*/  FMUL R5, R14, R13 ;  /* 0x0000000d0e057220 */ /* 0x000fe20000400000 */
[----:B------:R-:W-:Y:S02]  /*2300*/  IMAD.MOV.U32 R6, RZ, RZ, R4 ;  /* 0x000000ffff067224 */ /* 0x000fe400078e0004 */
[----:B------:R-:W-:Y:S01]  /*2310*/  STL.128 [R1+0x60], R8 ;  /* 0x0000600801007387 */ /* 0x000fe20000100c00 */
        /* <DEDUP_REMOVED lines=45> */
[----:B------:R-:W-:Y:S02]  /*25f0*/  ULEA UR17, UR37, UR38, 0x1 ;  /* 0x0000002625117291 */ /* 0x000fe4000f8e083f */
[----:B------:R-:W-:Y:S02]  /*2600*/  UIADD3 UR16, UR21, 0x502, URZ ;  /* 0x0000050215107890 */ /* 0x000fe4000fffe03f */
[----:B------:R-:W-:Y:S02]  /*2610*/  UIADD3 UR18, UR22, 0x402, URZ ;  /* 0x0000040216127890 */ /* 0x000fe4000fffe03f */
[----:B------:R-:W-:Y:S01]  /*2620*/  ULEA UR21, UR17, UR12, 0x3 ;  /* 0x0000000c11157291 */ /* 0x000fe2000f8e183f */
[----:B------:R-:W-:Y:S02]  /*2630*/  UMOV UR19, 0x80000020 ;  /* 0x8000002000137882 */ /* 0x000fe40000000000 */
        /* <DEDUP_REMOVED lines=10> */
[----:B------:R1:W-:Y:S02]  /*26e0*/  STL.128 [R1+0xd0], R4 ;  /* 0x0000d00401007387 */ /* 0x0003e40000100c00 */
[----:B-1----:R-:W-:-:S05]  /*26f0*/  IMAD.U32 R4, RZ, RZ, UR7 ;  /* 0x00000007ff047e24 */ /* 0x002fca000f8e00ff */
[----:B------:R-:W-:Y:S01]  /*2700*/  SHF.L.U32 R4, R4, 0x1f, RZ ;  /* 0x0000001f04047819 */ /* 0x000fe200000006ff */
[----:B------:R-:W-:Y:S02]  /*2710*/  WARPGROUP.DEPBAR.LE gsb0, 0x0 ;  /* 0x00008000000079c5 */ /* 0x000fe40000010000 */
[----:B------:R-:W1:Y:S04]  /*2720*/  LDS.64 R8, [R16+0x441c0] ;  /* 0x0441c00010087984 */ /* 0x000e680000000a00 */
[----:B------:R-:W2:Y:S01]  /*2730*/  LDS.64 R12, [R16+0x441e0] ;  /* 0x0441e000100c7984 */ /* 0x000ea20000000a00 */
[----:B------:R-:W-:-:S06]  /*2740*/  WARPGROUP.ARRIVE ;  /* 0x00000000000079c5 */ /* 0x000fcc0000000000 */
[----:B------:R-:W-:Y:S01]  /*2750*/  HGMMA.64x128x16.F32 R24, gdesc[UR16], R24, gsb0 ;  /* 0x01e00000101879f0 */ /* 0x000fe20008000818 */
[C---:B-1----:R-:W-:Y:S01]  /*2760*/  FMUL R8, R14.reuse, R8 ;  /* 0x000000080e087220 */ /* 0x042fe20000400000 */
[C---:B------:R-:W-:Y:S01]  /*2770*/  FMUL R9, R14.reuse, R9 ;  /* 0x000000090e097220 */ /* 0x040fe20000400000 */
[C---:B--2---:R-:W-:Y:S01]  /*2780*/  FMUL R12, R14.reuse, R12 ;  /* 0x0000000c0e0c7220 */ /* 0x044fe20000400000 */
[----:B------:R-:W-:Y:S01]  /*2790*/  FMUL R13, R14, R13 ;  /* 0x0000000d0e0d7220 */ /* 0x000fe20000400000 */
[----:B------:R-:W-:Y:S02]  /*27a0*/  IMAD.MOV.U32 R10, RZ, RZ, R8 ;  /* 0x000000ffff0a7224 */ /* 0x000fe400078e0008 */
[----:B------:R-:W-:Y:S02]  /*27b0*/  IMAD.MOV.U32 R11, RZ, RZ, R9 ;  /* 0x000000ffff0b7224 */ /* 0x000fe400078e0009 */
[----:B------:R-:W-:Y:S02]  /*27c0*/  IMAD.MOV.U32 R14, RZ, RZ, R12 ;  /* 0x000000ffff0e7224 */ /* 0x000fe400078e000c */
[----:B------:R-:W-:Y:S01]  /*27d0*/  IMAD.MOV.U32 R15, RZ, RZ, R13 ;  /* 0x000000ffff0f7224 */ /* 0x000fe200078e000d */
[----:B------:R1:W-:Y:S04]  /*27e0*/  STL.128 [R1+0xe0], R8 ;  /* 0x0000e00801007387 */ /* 0x0003e80000100c00 */
[----:B------:R1:W-:Y:S01]  /*27f0*/  STL.128 [R1+0xf0], R12 ;  /* 0x0000f00c01007387 */ /* 0x0003e20000100c00 */
[----:B------:R-:W-:-:S02]  /*2800*/  WARPGROUP.DEPBAR.LE gsb0, 0x0 ;  /* 0x00008000000079c5 */ /* 0x000fc40000010000 */
[----:B------:R-:W2:Y:S02]  /*2810*/  SYNCS.PHASECHK.TRANS64.TRYWAIT P1, [UR21], R4 ;  /* 0x00000004ff0075a7 */ /* 0x000ea40008020155 */
[----:B-12---:R-:W-:Y:S05]  /*2820*/  @!P1 BRA `(.L_x_23) ;  /* 0x000000a800b49947 */ /* 0x006fea0003800000 */
.L_x_132:
[----:B------:R-:W2:Y:S04]  /*2830*/  LDL.128 R12, [R1] ;  /* 0x00000000010c7983 */ /* 0x000ea80000100c00 */
[----:B-1----:R-:W3:Y:S04]  /*2840*/  LDL.128 R4, [R1+0x20] ;  /* 0x0000200001047983 */ /* 0x002ee80000100c00 */
[----:B------:R-:W4:Y:S01]  /*2850*/  LDL.128 R8, [R1+0x10] ;  /* 0x0000100001087983 */ /* 0x000f220000100c00 */
[----:B--2---:R-:W-:Y:S01]  /*2860*/  FFMA R88, R88, UR9, -R12 ;  /* 0x0000000958587c23 */ /* 0x004fe2000800080c */
[----:B------:R-:W-:Y:S01]  /*2870*/  FFMA R89, R89, UR9, -R13 ;  /* 0x0000000959597c23 */ /* 0x000fe2000800080d */
[----:B------:R-:W-:Y:S01]  /*2880*/  FFMA R90, R90, UR9, -R14 ;  /* 0x000000095a5a7c23 */ /* 0x000fe2000800080e */
[----:B------:R-:W-:-:S02]  /*2890*/  FFMA R91, R91, UR9, -R15 ;  /* 0x000000095b5b7c23 */ /* 0x000fc4000800080f */
[----:B------:R-:W2:Y:S01]  /*28a0*/  LDL.128 R12, [R1+0x30] ;  /* 0x00003000010c7983 */ /* 0x000ea20000100c00 */
[----:B---3--:R-:W-:Y:S01]  /*28b0*/  FFMA R96, R96, UR9, -R4 ;  /* 0x0000000960607c23 */ /* 0x008fe20008000804 */
[----:B------:R-:W-:Y:S01]  /*28c0*/  FFMA R97, R97, UR9, -R5 ;  /* 0x0000000961617c23 */ /* 0x000fe20008000805 */
[----:B------:R-:W-:Y:S01]  /*28d0*/  FFMA R98, R98, UR9, -R6 ;  /* 0x0000000962627c23 */ /* 0x000fe20008000806 */
[----:B------:R-:W-:Y:S02]  /*28e0*/  FFMA R99, R99, UR9, -R7 ;  /* 0x0000000963637c23 */ /* 0x000fe40008000807 */
[----:B------:R-:W3:Y:S01]  /*28f0*/  LDL.128 R4, [R1+0x50] ;  /* 0x0000500001047983 */ /* 0x000ee20000100c00 */
[----:B----4-:R-:W-:Y:S01]  /*2900*/  FFMA R92, R92, UR9, -R8 ;  /* 0x000000095c5c7c23 */ /* 0x010fe20008000808 */
[----:B------:R-:W-:Y:S01]  /*2910*/  FFMA R93, R93, UR9, -R9 ;  /* 0x000000095d5d7c23 */ /* 0x000fe20008000809 */
[----:B------:R-:W-:Y:S01]  /*2920*/  FFMA R94, R94, UR9, -R10 ;  /* 0x000000095e5e7c23 */ /* 0x000fe2000800080a */
[----:B------:R-:W-:-:S02]  /*2930*/  FFMA R95, R95, UR9, -R11 ;  /* 0x000000095f5f7c23 */ /* 0x000fc4000800080b */
[----:B------:R-:W4:Y:S01]  /*2940*/  LDL.128 R8, [R1+0x40] ;  /* 0x0000400001087983 */ /* 0x000f220000100c00 */
[----:B--2---:R-:W-:Y:S01]  /*2950*/  FFMA R100, R100, UR9, -R12 ;  /* 0x0000000964647c23 */ /* 0x004fe2000800080c */
[----:B------:R-:W-:Y:S01]  /*2960*/  FFMA R101, R101, UR9, -R13 ;  /* 0x0000000965657c23 */ /* 0x000fe2000800080d */
[----:B------:R-:W-:Y:S01]  /*2970*/  FFMA R102, R102, UR9, -R14 ;  /* 0x0000000966667c23 */ /* 0x000fe2000800080e */
[----:B------:R-:W-:Y:S02]  /*2980*/  FFMA R103, R103, UR9, -R15 ;  /* 0x0000000967677c23 */ /* 0x000fe4000800080f */
[----:B------:R-:W2:Y:S01]  /*2990*/  LDL.128 R12, [R1+0x60] ;  /* 0x00006000010c7983 */ /* 0x000ea20000100c00 */
[----:B---3--:R-:W-:Y:S01]  /*29a0*/  FFMA R108, R108, UR9, -R4 ;  /* 0x000000096c6c7c23 */ /* 0x008fe20008000804 */
[----:B------:R-:W-:Y:S01]  /*29b0*/  FFMA R109, R109, UR9, -R5 ;  /* 0x000000096d6d7c23 */ /* 0x000fe20008000805 */
[----:B------:R-:W-:Y:S01]  /*29c0*/  FFMA R110, R110, UR9, -R6 ;  /* 0x000000096e6e7c23 */ /* 0x000fe20008000806 */
[----:B------:R-:W-:-:S02]  /*29d0*/  FFMA R111, R111, UR9, -R7 ;  /* 0x000000096f6f7c23 */ /* 0x000fc40008000807 */
[----:B------:R-:W3:Y:S01]  /*29e0*/  LDL.128 R4, [R1+0x80] ;  /* 0x0000800001047983 */ /* 0x000ee20000100c00 */
[----:B----4-:R-:W-:Y:S01]  /*29f0*/  FFMA R104, R104, UR9, -R8 ;  /* 0x0000000968687c23 */ /* 0x010fe20008000808 */
[----:B------:R-:W-:Y:S01]  /*2a00*/  FFMA R105, R105, UR9, -R9 ;  /* 0x0000000969697c23 */ /* 0x000fe20008000809 */
[----:B------:R-:W-:Y:S01]  /*2a10*/  FFMA R106, R106, UR9, -R10 ;  /* 0x000000096a6a7c23 */ /* 0x000fe2000800080a */
[----:B------:R-:W-:Y:S02]  /*2a20*/  FFMA R107, R107, UR9, -R11 ;  /* 0x000000096b6b7c23 */ /* 0x000fe4000800080b */
        /* <DEDUP_REMOVED lines=26> */
[----:B------:R-:W-:Y:S02]  /*2bd0*/  FSETP.GEU.AND P6, PT, R88, -126, PT ;  /* 0xc2fc00005800780b */ /* 0x000fe40003fce000 */
[----:B------:R-:W-:-:S11]  /*2be0*/  FSETP.GEU.AND P1, PT, R89, -126, PT ;  /* 0xc2fc00005900780b */ /* 0x000fd60003f2e000 */
[----:B------:R-:W-:Y:S02]  /*2bf0*/  @!P6 FMUL R88, R88, 0.5 ;  /* 0x3f0000005858e820 */ /* 0x000fe40000400000 */
[----:B------:R-:W-:Y:S02]  /*2c00*/  @!P1 FMUL R89, R89, 0.5 ;  /* 0x3f00000059599820 */ /* 0x000fe40000400000 */
[----:B------:R-:W1:Y:S08]  /*2c10*/  MUFU.EX2 R18, R88 ;  /* 0x0000005800127308 */ /* 0x000e700000000800 */
[----:B------:R-:W5:Y:S01]  /*2c20*/  MUFU.EX2 R19, R89 ;  /* 0x0000005900137308 */ /* 0x000f620000000800 */
[----:B------:R-:W-:-:S02]  /*2c30*/  FSETP.GEU.AND P4, PT, R92, -126, PT ;  /* 0xc2fc00005c00780b */ /* 0x000fc40003f8e000 */
[----:B------:R-:W-:Y:S02]  /*2c40*/  FSETP.GEU.AND P5, PT, R93, -126, PT ;  /* 0xc2fc00005d00780b */ /* 0x000fe40003fae000 */
[----:B------:R-:W-:Y:S01]  /*2c50*/  FSETP.GEU.AND P2, PT, R90, -126, PT ;  /* 0xc2fc00005a00780b */ /* 0x000fe20003f4e000 */
[----:B-1----:R-:W-:Y:S01]  /*2c60*/  @!P6 FMUL R18, R18, R18 ;  /* 0x000000121212e220 */ /* 0x002fe20000400000 */
[----:B------:R-:W-:Y:S02]  /*2c70*/  FSETP.GEU.AND P6, PT, R94, -126, PT ;  /* 0xc2fc00005e00780b */ /* 0x000fe40003fce000 */
[----:B------:R-:W-:Y:S01]  /*2c80*/  FSETP.GEU.AND P3, PT, R91, -126, PT ;  /* 0xc2fc00005b00780b */ /* 0x000fe20003f6e000 */
[----:B-----5:R-:W-:Y:S01]  /*2c90*/  @!P1 FMUL R19, R19, R19 ;  /* 0x0000001313139220 */ /* 0x020fe20000400000 */
[----:B------:R-:W-:-:S03]  /*2ca0*/  FSETP.GEU.AND P1, PT, R95, -126, PT ;  /* 0xc2fc00005f00780b */ /* 0x000fc60003f2e000 */
[----:B------:R-:W-:Y:S02]  /*2cb0*/  @!P4 FMUL R92, R92, 0.5 ;  /* 0x3f0000005c5cc820 */ /* 0x000fe40000400000 */
[----:B------:R-:W-:Y:S02]  /*2cc0*/  @!P5 FMUL R93, R93, 0.5 ;  /* 0x3f0000005d5dd820 */ /* 0x000fe40000400000 */
[----:B------:R-:W-:Y:S02]  /*2cd0*/  @!P2 FMUL R90, R90, 0.5 ;  /* 0x3f0000005a5aa820 */ /* 0x000fe40000400000 */
[----:B------:R-:W-:Y:S02]  /*2ce0*/  @!P6 FMUL R94, R94, 0.5 ;  /* 0x3f0000005e5ee820 */ /* 0x000fe40000400000 */
[----:B------:R-:W-:Y:S02]  /*2cf0*/  @!P3 FMUL R91, R91, 0.5 ;  /* 0x3f0000005b5bb820 */ /* 0x000fe40000400000 */
[----:B------:R-:W-:Y:S01]  /*2d00*/  @!P1 FMUL R95, R95, 0.5 ;  /* 0x3f0000005f5f9820 */ /* 0x000fe20000400000 */
[----:B------:R-:W1:Y:S08]  /*2d10*/  MUFU.EX2 R16, R90 ;  /* 0x0000005a00107308 */ /* 0x000e700000000800 */
[----:B------:R-:W5:Y:S08]  /*2d20*/  MUFU.EX2 R17, R91 ;  /* 0x0000005b00117308 */ /* 0x000f700000000800 */
[----:B------:R-:W4:Y:S08]  /*2d30*/  MUFU.EX2 R92, R92 ;  /* 0x0000005c005c7308 */ /* 0x000f300000000800 */
[----:B------:R-:W4:Y:S08]  /*2d40*/  MUFU.EX2 R93, R93 ;  /* 0x0000005d005d7308 */ /* 0x000f300000000800 */
[----:B------:R-:W4:Y:S01]  /*2d50*/  MUFU.EX2 R94, R94 ;  /* 0x0000005e005e7308 */ /* 0x000f220000000800 */
[----:B--2---:R-:W-:Y:S01]  /*2d60*/  FFMA R136, R136, UR9, -R12 ;  /* 0x0000000988887c23 */ /* 0x004fe2000800080c */
[----:B------:R-:W-:Y:S01]  /*2d70*/  FFMA R137, R137, UR9, -R13 ;  /* 0x0000000989897c23 */ /* 0x000fe2000800080d */
[----:B------:R-:W-:Y:S01]  /*2d80*/  FFMA R138, R138, UR9, -R14 ;  /* 0x000000098a8a7c23 */ /* 0x000fe2000800080e */
[----:B------:R-:W-:-:S02]  /*2d90*/  FFMA R139, R139, UR9, -R15 ;  /* 0x000000098b8b7c23 */ /* 0x000fc4000800080f */
[----:B------:R-:W2:Y:S02]  /*2da0*/  LDL.128 R12, [R1+0xf0] ;  /* 0x0000f000010c7983 */ /* 0x000ea40000100c00 */
[----:B------:R-:W3:Y:S01]  /*2db0*/  MUFU.EX2 R95, R95 ;  /* 0x0000005f005f7308 */ /* 0x000ee20000000800 */
[----:B------:R-:W-:Y:S02]  /*2dc0*/  ULOP3.LUT UR21, UR38, 0x1, URZ, 0xc, !UPT ;  /* 0x0000000126157892 */ /* 0x000fe4000f8e0c3f */
[----:B------:R-:W-:-:S04]  /*2dd0*/  USHF.L.U32 UR16, UR37, 0x1, URZ ;  /* 0x0000000125107899 */ /* 0x000fc8000800063f */
[----:B------:R-:W-:Y:S01]  /*2de0*/  ULOP3.LUT UR16, UR16, 0xfffffffe, UR21, 0xe2, !UPT ;  /* 0xfffffffe10107892 */ /* 0x000fe2000f8ee215 */
[----:B-1----:R-:W-:Y:S01]  /*2df0*/  @!P2 FMUL R16, R16, R16 ;  /* 0x000000101010a220 */ /* 0x002fe20000400000 */
[----:B-----5:R-:W-:Y:S01]  /*2e00*/  @!P3 FMUL R17, R17, R17 ;  /* 0x000000111111b220 */ /* 0x020fe20000400000 */
[----:B----4-:R-:W-:Y:S01]  /*2e10*/  @!P4 FMUL R92, R92, R92 ;  /* 0x0000005c5c5cc220 */ /* 0x010fe20000400000 */
[----:B------:R-:W-:Y:S01]  /*2e20*/  ULEA UR16, UR16, UR12, 0x3 ;  /* 0x0000000c10107291 */ /* 0x000fe2000f8e183f */
[----:B------:R-:W-:Y:S01]  /*2e30*/  @!P5 FMUL R93, R93, R93 ;  /* 0x0000005d5d5dd220 */ /* 0x000fe20000400000 */
[----:B------:R-:W-:Y:S01]  /*2e40*/  @!P6 FMUL R94, R94, R94 ;  /* 0x0000005e5e5ee220 */ /* 0x000fe20000400000 */
[----:B------:R-:W-:Y:S01]  /*2e50*/  ULOP3.LUT UR20, UR20, 0x2000000, URZ, 0xfc, !UPT ;  /* 0x0200000014147892 */ /* 0x000fe2000f8efc3f */
[----:B---3--:R-:W-:Y:S01]  /*2e60*/  @!P1 FMUL R95, R95, R95 ;  /* 0x0000005f5f5f9220 */ /* 0x008fe20000400000 */
[----:B------:R-:W-:Y:S01]  /*2e70*/  F2FP.F16.F32.PACK_AB R88, R19, R18 ;  /* 0x000000121358723e */ /* 0x000fe200000000ff */
[----:B------:R-:W-:Y:S01]  /*2e80*/  FFMA R128, R128, UR9, -R8 ;  /* 0x0000000980807c23 */ /* 0x000fe20008000808 */
[----:B------:R-:W-:Y:S01]  /*2e90*/  F2FP.F16.F32.PACK_AB R89, R17, R16 ;  /* 0x000000101159723e */ /* 0x000fe200000000ff */
[----:B------:R-:W-:Y:S01]  /*2ea0*/  FFMA R129, R129, UR9, -R9 ;  /* 0x0000000981817c23 */ /* 0x000fe20008000809 */
[----:B------:R-:W-:Y:S01]  /*2eb0*/  F2FP.F16.F32.PACK_AB R90, R93, R92 ;  /* 0x0000005c5d5a723e */ /* 0x000fe200000000ff */
[----:B------:R-:W-:Y:S01]  /*2ec0*/  FFMA R130, R130, UR9, -R10 ;  /* 0x0000000982827c23 */ /* 0x000fe2000800080a */
[----:B------:R-:W-:Y:S01]  /*2ed0*/  F2FP.F16.F32.PACK_AB R91, R95, R94 ;  /* 0x0000005e5f5b723e */ /* 0x000fe200000000ff */
[----:B------:R-:W-:Y:S01]  /*2ee0*/  FFMA R131, R131, UR9, -R11 ;  /* 0x0000000983837c23 */ /* 0x000fe2000800080b */
[----:B------:R-:W-:Y:S01]  /*2ef0*/  UIMAD UR17, UR11, 0x600, UR20 ;  /* 0x000006000b1178a4 */ /* 0x000fe2000f8e0214 */
[----:B------:R-:W3:Y:S01]  /*2f00*/  LDL.128 R8, [R1+0xd0] ;  /* 0x0000d00001087983 */ /* 0x000ee20000100c00 */
[----:B------:R-:W-:Y:S01]  /*2f10*/  SYNCS.ARRIVE.TRANS64.A1T0 RZ, [UR16], RZ ;  /* 0x000000ffffff79a7 */ /* 0x000fe20008100010 */
[----:B------:R-:W-:Y:S01]  /*2f20*/  WARPGROUP.ARRIVE ;  /* 0x00000000000079c5 */ /* 0x000fe20000000000 */
[----:B------:R-:W-:-:S03]  /*2f30*/  UMOV UR19, 0x80000020 ;  /* 0x8000002000137882 */ /* 0x000fc60000000000 */
[----:B------:R-:W-:Y:S02]  /*2f40*/  UMOV UR18, UR17 ;  /* 0x0000001100127c82 */ /* 0x000fe40008000000 */
[----:B------:R-:W-:Y:S01]  /*2f50*/  HGMMA.64x96x16.F32 R152, R88, gdesc[UR16].tnspB, R152, gsb0 ;  /* 0x4160001058987df0 */ /* 0x000fe20008000898 */
[----:B------:R-:W-:Y:S02]  /*2f60*/  FSETP.GEU.AND P6, PT, R96, -126, PT ;  /* 0xc2fc00006000780b */ /* 0x000fe40003fce000 */
[----:B------:R-:W-:Y:S01]  /*2f70*/  FSETP.GEU.AND P1, PT, R97, -126, PT ;  /* 0xc2fc00006100780b */ /* 0x000fe20003f2e000 */
[----:B------:R-:W-:Y:S01]  /*2f80*/  FFMA R144, R144, UR9, -R4 ;  /* 0x0000000990907c23 */ /* 0x000fe20008000804 */
[----:B------:R-:W-:-:S09]  /*2f90*/  IMAD.U32 R4, RZ, RZ, UR11 ;  /* 0x0000000bff047e24 */ /* 0x000fd2000f8e00ff */
[----:B------:R-:W-:Y:S02]  /*2fa0*/  @!P6 FMUL R96, R96, 0.5 ;  /* 0x3f0000006060e820 */ /* 0x000fe40000400000 */
[----:B------:R-:W-:-:S04]  /*2fb0*/  @!P1 FMUL R97, R97, 0.5 ;  /* 0x3f00000061619820 */ /* 0x000fc80000400000 */
[----:B------:R-:W1:Y:S08]  /*2fc0*/  MUFU.EX2 R96, R96 ;  /* 0x0000006000607308 */ /* 0x000e700000000800 */
[----:B------:R-:W4:Y:S01]  /*2fd0*/  MUFU.EX2 R97, R97 ;  /* 0x0000006100617308 */ /* 0x000f220000000800 */
[----:B------:R-:W-:Y:S01]  /*2fe0*/  FFMA R145, R145, UR9, -R5 ;  /* 0x0000000991917c23 */ /* 0x000fe20008000805 */
[----:B------:R-:W-:-:S02]  /*2ff0*/  FSETP.GEU.AND P2, PT, R98, -126, PT ;  /* 0xc2fc00006200780b */ /* 0x000fc40003f4e000 */
[----:B------:R-:W-:Y:S02]  /*3000*/  FSETP.GEU.AND P3, PT, R99, -126, PT ;  /* 0xc2fc00006300780b */ /* 0x000fe40003f6e000 */
[----:B------:R-:W-:Y:S02]  /*3010*/  FSETP.GEU.AND P4, PT, R100, -126, PT ;  /* 0xc2fc00006400780b */ /* 0x000fe40003f8e000 */
[----:B------:R-:W-:Y:S01]  /*3020*/  FSETP.GEU.AND P5, PT, R101, -126, PT ;  /* 0xc2fc00006500780b */ /* 0x000fe20003fae000 */
[----:B-1----:R-:W-:Y:S01]  /*3030*/  @!P6 FMUL R96, R96, R96 ;  /* 0x000000606060e220 */ /* 0x002fe20000400000 */
[----:B------:R-:W-:Y:S01]  /*3040*/  FSETP.GEU.AND P6, PT, R102, -126, PT ;  /* 0xc2fc00006600780b */ /* 0x000fe20003fce000 */
[----:B----4-:R-:W-:Y:S01]  /*3050*/  @!P1 FMUL R97, R97, R97 ;  /* 0x0000006161619220 */ /* 0x010fe20000400000 */
[----:B------:R-:W-:-:S03]  /*3060*/  FSETP.GEU.AND P1, PT, R103, -126, PT ;  /* 0xc2fc00006700780b */ /* 0x000fc60003f2e000 */
[----:B------:R-:W-:Y:S02]  /*3070*/  @!P2 FMUL R98, R98, 0.5 ;  /* 0x3f0000006262a820 */ /* 0x000fe40000400000 */
[----:B------:R-:W-:Y:S02]  /*3080*/  @!P3 FMUL R99, R99, 0.5 ;  /* 0x3f0000006363b820 */ /* 0x000fe40000400000 */
[----:B------:R-:W-:Y:S02]  /*3090*/  @!P4 FMUL R100, R100, 0.5 ;  /* 0x3f0000006464c820 */ /* 0x000fe40000400000 */
[----:B------:R-:W-:Y:S02]  /*30a0*/  @!P5 FMUL R101, R101, 0.5 ;  /* 0x3f0000006565d820 */ /* 0x000fe40000400000 */
[----:B------:R-:W-:Y:S01]  /*30b0*/  @!P6 FMUL R102, R102, 0.5 ;  /* 0x3f0000006666e820 */ /* 0x000fe20000400000 */
[----:B------:R-:W1:Y:S01]  /*30c0*/  MUFU.EX2 R98, R98 ;  /* 0x0000006200627308 */ /* 0x000e620000000800 */
[----:B------:R-:W-:-:S07]  /*30d0*/  @!P1 FMUL R103, R103, 0.5 ;  /* 0x3f00000067679820 */ /* 0x000fce0000400000 */
[----:B------:R-:W4:Y:S08]  /*30e0*/  MUFU.EX2 R99, R99 ;  /* 0x0000006300637308 */ /* 0x000f300000000800 */
[----:B------:R-:W5:Y:S08]  /*30f0*/  MUFU.EX2 R100, R100 ;  /* 0x0000006400647308 */ /* 0x000f700000000800 */
[----:B------:R-:W5:Y:S08]  /*3100*/  MUFU.EX2 R101, R101 ;  /* 0x0000006500657308 */ /* 0x000f700000000800 */
[----:B------:R-:W5:Y:S01]  /*3110*/  MUFU.EX2 R102, R102 ;  /* 0x0000006600667308 */ /* 0x000f620000000800 */
[----:B------:R-:W-:-:S07]  /*3120*/  WARPGROUP.DEPBAR.LE gsb0, 0x0 ;  /* 0x00008000000079c5 */ /* 0x000fce0000010000 */
[----:B------:R-:W5:Y:S01]  /*3130*/  MUFU.EX2 R103, R103 ;  /* 0x0000006700677308 */ /* 0x000f620000000800 */
[----:B------:R-:W-:Y:S01]  /*3140*/  FMUL R18, R18, UR10 ;  /* 0x0000000a12127c20 */ /* 0x000fe20008400000 */
[----:B------:R-:W-:Y:S01]  /*3150*/  FMUL R20, R19, UR10 ;  /* 0x0000000a13147c20 */ /* 0x000fe20008400000 */
[----:B-1----:R-:W-:Y:S01]  /*3160*/  @!P2 FMUL R98, R98, R98 ;  /* 0x000000626262a220 */ /* 0x002fe20000400000 */
[----:B----4-:R-:W-:Y:S01]  /*3170*/  @!P3 FMUL R99, R99, R99 ;  /* 0x000000636363b220 */ /* 0x010fe20000400000 */
[----:B-----5:R-:W-:Y:S01]  /*3180*/  @!P4 FMUL R100, R100, R100 ;  /* 0x000000646464c220 */ /* 0x020fe20000400000 */
[----:B------:R-:W-:Y:S01]  /*3190*/  @!P5 FMUL R101, R101, R101 ;  /* 0x000000656565d220 */ /* 0x000fe20000400000 */
[----:B------:R-:W-:Y:S01]  /*31a0*/  @!P6 FMUL R102, R102, R102 ;  /* 0x000000666666e220 */ /* 0x000fe20000400000 */
[----:B------:R-:W-:Y:S01]  /*31b0*/  UIADD3 UR18, UR17, 0x40, URZ ;  /* 0x0000004011127890 */ /* 0x000fe2000fffe03f */
[----:B------:R-:W-:Y:S01]  /*31c0*/  @!P1 FMUL R103, R103, R103 ;  /* 0x0000006767679220 */ /* 0x000fe20000400000 */
[----:B------:R-:W-:Y:S01]  /*31d0*/  UMOV UR19, 0x80000020 ;  /* 0x8000002000137882 */ /* 0x000fe20000000000 */
[----:B------:R-:W-:-:S02]  /*31e0*/  FSETP.GEU.AND P6, PT, R104, -126, PT ;  /* 0xc2fc00006800780b */ /* 0x000fc40003fce000 */
[----:B------:R-:W-:-:S11]  /*31f0*/  FSETP.GEU.AND P1, PT, R105, -126, PT ;  /* 0xc2fc00006900780b */ /* 0x000fd60003f2e000 */
[----:B------:R-:W-:Y:S02]  /*3200*/  @!P6 FMUL R104, R104, 0.5 ;  /* 0x3f0000006868e820 */ /* 0x000fe40000400000 */
[----:B------:R-:W-:-:S04]  /*3210*/  @!P1 FMUL R105, R105, 0.5 ;  /* 0x3f00000069699820 */ /* 0x000fc80000400000 */
[----:B------:R-:W1:Y:S08]  /*3220*/  MUFU.EX2 R104, R104 ;  /* 0x0000006800687308 */ /* 0x000e700000000800 */
[----:B------:R-:W4:Y:S01]  /*3230*/  MUFU.EX2 R105, R105 ;  /* 0x0000006900697308 */ /* 0x000f220000000800 */
[----:B--2---:R-:W-:Y:S01]  /*3240*/  FFMA R151, R151, UR9, -R15 ;  /* 0x0000000997977c23 */ /* 0x004fe2000800080f */
[----:B------:R-:W-:-:S05]  /*3250*/  IMAD R15, R4, 0x80, R3 ;  /* 0x00000080040f7824 */ /* 0x000fca00078e0203 */
[----:B------:R-:W-:-:S05]  /*3260*/  LEA R15, R15, UR36, 0x2 ;  /* 0x000000240f0f7c11 */ /* 0x000fca000f8e10ff */
[----:B------:R-:W2:Y:S02]  /*3270*/  LDS.64 R4, [R15+0x44000] ;  /* 0x044000000f047984 */ /* 0x000ea40000000a00 */
[--C-:B--2---:R-:W-:Y:S01]  /*3280*/  FADD R21, R24, -R4.reuse ;  /* 0x8000000418157221 */ /* 0x104fe20000000000 */
[--C-:B------:R-:W-:Y:S01]  /*3290*/  FADD R25, R25, -R5.reuse ;  /* 0x8000000519197221 */ /* 0x100fe20000000000 */
[----:B------:R-:W-:Y:S01]  /*32a0*/  FADD R4, R26, -R4 ;  /* 0x800000041a047221 */ /* 0x000fe20000000000 */
[----:B------:R-:W-:Y:S01]  /*32b0*/  FADD R5, R27, -R5 ;  /* 0x800000051b057221 */ /* 0x000fe20000000000 */
[----:B------:R-:W-:Y:S01]  /*32c0*/  FMUL R19, R18, R21 ;  /* 0x0000001512137220 */ /* 0x000fe20000400000 */
[----:B------:R-:W-:Y:S01]  /*32d0*/  FMUL R18, R20, R25 ;  /* 0x0000001914127220 */ /* 0x000fe20000400000 */
[----:B------:R-:W-:Y:S02]  /*32e0*/  F2FP.F16.F32.PACK_AB R24, R97, R96 ;  /* 0x000000606118723e */ /* 0x000fe400000000ff */
[----:B------:R-:W-:-:S02]  /*32f0*/  F2FP.F16.F32.PACK_AB R25, R99, R98 ;  /* 0x000000626319723e */ /* 0x000fc400000000ff */
[----:B------:R-:W-:Y:S02]  /*3300*/  F2FP.F16.F32.PACK_AB R26, R101, R100 ;  /* 0x00000064651a723e */ /* 0x000fe400000000ff */
[----:B------:R-:W-:-:S04]  /*3310*/  F2FP.F16.F32.PACK_AB R27, R103, R102 ;  /* 0x00000066671b723e */ /* 0x000fc800000000ff */
[----:B------:R-:W-:-:S06]  /*3320*/  WARPGROUP.ARRIVE ;  /* 0x00000000000079c5 */ /* 0x000fcc0000000000 */
[----:B------:R-:W-:Y:S01]  /*3330*/  HGMMA.64x96x16.F32 R152, R24, gdesc[UR16].tnspB, R152, gsb0 ;  /* 0x4160001018987df0 */ /* 0x000fe20008000898 */
[----:B-1----:R-:W-:Y:S01]  /*3340*/  @!P6 FMUL R104, R104, R104 ;  /* 0x000000686868e220 */ /* 0x002fe20000400000 */
[----:B----4-:R-:W-:Y:S01]  /*3350*/  @!P1 FMUL R105, R105, R105 ;  /* 0x0000006969699220 */ /* 0x010fe20000400000 */
[----:B------:R-:W-:Y:S02]  /*3360*/  FSETP.GEU.AND P2, PT, R106, -126, PT ;  /* 0xc2fc00006a00780b */ /* 0x000fe40003f4e000 */
[----:B------:R-:W-:Y:S02]  /*3370*/  FSETP.GEU.AND P3, PT, R107, -126, PT ;  /* 0xc2fc00006b00780b */ /* 0x000fe40003f6e000 */
[----:B------:R-:W-:Y:S02]  /*3380*/  FSETP.GEU.AND P4, PT, R108, -126, PT ;  /* 0xc2fc00006c00780b */ /* 0x000fe40003f8e000 */
[----:B------:R-:W-:Y:S02]  /*3390*/  FSETP.GEU.AND P5, PT, R109, -126, PT ;  /* 0xc2fc00006d00780b */ /* 0x000fe40003fae000 */
[----:B------:R-:W-:-:S02]  /*33a0*/  FSETP.GEU.AND P6, PT, R110, -126, PT ;  /* 0xc2fc00006e00780b */ /* 0x000fc40003fce000 */
        /* <DEDUP_REMOVED lines=8> */
[----:B------:R-:W2:Y:S08]  /*3430*/  MUFU.EX2 R107, R107 ;  /* 0x0000006b006b7308 */ /* 0x000eb00000000800 */
[----:B------:R-:W4:Y:S08]  /*3440*/  MUFU.EX2 R108, R108 ;  /* 0x0000006c006c7308 */ /* 0x000f300000000800 */
[----:B------:R-:W5:Y:S08]  /*3450*/  MUFU.EX2 R109, R109 ;  /* 0x0000006d006d7308 */ /* 0x000f700000000800 */
[----:B------:R-:W3:Y:S08]  /*3460*/  MUFU.EX2 R110, R110 ;  /* 0x0000006e006e7308 */ /* 0x000ef00000000800 */
[----:B------:R-:W3:Y:S01]  /*3470*/  MUFU.EX2 R111, R111 ;  /* 0x0000006f006f7308 */ /* 0x000ee20000000800 */
[----:B-1----:R-:W-:Y:S01]  /*3480*/  @!P2 FMUL R106, R106, R106 ;  /* 0x0000006a6a6aa220 */ /* 0x002fe20000400000 */
[----:B--2---:R-:W-:Y:S01]  /*3490*/  @!P3 FMUL R107, R107, R107 ;  /* 0x0000006b6b6bb220 */ /* 0x004fe20000400000 */
[----:B----4-:R-:W-:Y:S01]  /*34a0*/  @!P4 FMUL R108, R108, R108 ;  /* 0x0000006c6c6cc220 */ /* 0x010fe20000400000 */
[----:B-----5:R-:W-:Y:S01]  /*34b0*/  @!P5 FMUL R109, R109, R109 ;  /* 0x0000006d6d6dd220 */ /* 0x020fe20000400000 */
[----:B------:R-:W-:Y:S01]  /*34c0*/  FMUL R21, R16, UR10 ;  /* 0x0000000a10157c20 */ /* 0x000fe20008400000 */
[----:B------:R-:W-:Y:S01]  /*34d0*/  FMUL R16, R17, UR10 ;  /* 0x0000000a11107c20 */ /* 0x000fe20008400000 */
[----:B---3--:R-:W-:Y:S01]  /*34e0*/  @!P6 FMUL R110, R110, R110 ;  /* 0x0000006e6e6ee220 */ /* 0x008fe20000400000 */
[----:B------:R-:W-:Y:S01]  /*34f0*/  UIADD3 UR18, UR17, 0x80, URZ ;  /* 0x0000008011127890 */ /* 0x000fe2000fffe03f */
[----:B------:R-:W-:Y:S01]  /*3500*/  @!P1 FMUL R111, R111, R111 ;  /* 0x0000006f6f6f9220 */ /* 0x000fe20000400000 */
[----:B------:R-:W-:Y:S01]  /*3510*/  FMUL R17, R21, R4 ;  /* 0x0000000415117220 */ /* 0x000fe20000400000 */
[----:B------:R-:W-:Y:S01]  /*3520*/  FMUL R16, R16, R5 ;  /* 0x0000000510107220 */ /* 0x000fe20000400000 */
[----:B------:R-:W-:Y:S01]  /*3530*/  UMOV UR19, 0x80000020 ;  /* 0x8000002000137882 */ /* 0x000fe20000000000 */
[----:B------:R-:W-:-:S02]  /*3540*/  WARPGROUP.DEPBAR.LE gsb0, 0x0 ;  /* 0x00008000000079c5 */ /* 0x000fc40000010000 */
[----:B------:R-:W-:Y:S01]  /*3550*/  F2FP.F16.F32.PACK_AB R24, R105, R104 ;  /* 0x000000686918723e */ /* 0x000fe200000000ff */
[----:B------:R-:W1:Y:S01]  /*3560*/  LDS.64 R4, [R15+0x44020] ;  /* 0x044020000f047984 */ /* 0x000e620000000a00 */
[----:B------:R-:W-:Y:S02]  /*3570*/  F2FP.F16.F32.PACK_AB R25, R107, R106 ;  /* 0x0000006a6b19723e */ /* 0x000fe400000000ff */
[----:B------:R-:W-:Y:S02]  /*3580*/  F2FP.F16.F32.PACK_AB R26, R109, R108 ;  /* 0x0000006c6d1a723e */ /* 0x000fe400000000ff */
[----:B------:R-:W-:-:S04]  /*3590*/  F2FP.F16.F32.PACK_AB R27, R111, R110 ;  /* 0x0000006e6f1b723e */ /* 0x000fc800000000ff */
[----:B------:R-:W-:-:S06]  /*35a0*/  WARPGROUP.ARRIVE ;  /* 0x00000000000079c5 */ /* 0x000fcc0000000000 */
[----:B------:R-:W-:Y:S01]  /*35b0*/  HGMMA.64x96x16.F32 R152, R24, gdesc[UR16].tnspB, R152, gsb0 ;  /* 0x4160001018987df0 */ /* 0x000fe20008000898 */
[----:B------:R-:W-:Y:S02]  /*35c0*/  FSETP.GEU.AND P6, PT, R112, -126, PT ;  /* 0xc2fc00007000780b */ /* 0x000fe40003fce000 */
[----:B------:R-:W-:-:S11]  /*35d0*/  FSETP.GEU.AND P1, PT, R113, -126, PT ;  /* 0xc2fc00007100780b */ /* 0x000fd60003f2e000 */
[----:B------:R-:W-:Y:S02]  /*35e0*/  @!P6 FMUL R112, R112, 0.5 ;  /* 0x3f0000007070e820 */ /* 0x000fe40000400000 */
[----:B------:R-:W-:-:S04]  /*35f0*/  @!P1 FMUL R113, R113, 0.5 ;  /* 0x3f00000071719820 */ /* 0x000fc80000400000 */
[----:B------:R-:W2:Y:S08]  /*3600*/  MUFU.EX2 R112, R112 ;  /* 0x0000007000707308 */ /* 0x000eb00000000800 */
[----:B------:R-:W3:Y:S01]  /*3610*/  MUFU.EX2 R113, R113 ;  /* 0x0000007100717308 */ /* 0x000ee20000000800 */
[--C-:B-1----:R-:W-:Y:S01]  /*3620*/  FADD R29, R29, -R5.reuse ;  /* 0x800000051d1d7221 */ /* 0x102fe20000000000 */
[----:B------:R-:W-:Y:S01]  /*3630*/  FADD R5, R31, -R5 ;  /* 0x800000051f057221 */ /* 0x000fe20000000000 */
[----:B------:R-:W-:Y:S01]  /*3640*/  FMUL R22, R95, UR10 ;  /* 0x0000000a5f167c20 */ /* 0x000fe20008400000 */
[--C-:B------:R-:W-:Y:S01]  /*3650*/  FADD R28, R28, -R4.reuse ;  /* 0x800000041c1c7221 */ /* 0x100fe20000000000 */
[----:B------:R-:W-:-:S02]  /*3660*/  FADD R23, R30, -R4 ;  /* 0x800000041e177221 */ /* 0x000fc40000000000 */
[----:B------:R-:W-:Y:S01]  /*3670*/  FMUL R22, R22, R5 ;  /* 0x0000000516167220 */ /* 0x000fe20000400000 */
[----:B------:R-:W-:Y:S01]  /*3680*/  FSETP.GEU.AND P2, PT, R114, -126, PT ;  /* 0xc2fc00007200780b */ /* 0x000fe20003f4e000 */
[----:B--2---:R-:W-:Y:S01]  /*3690*/  @!P6 FMUL R112, R112, R112 ;  /* 0x000000707070e220 */ /* 0x004fe20000400000 */
[----:B------:R-:W-:Y:S02]  /*36a0*/  FSETP.GEU.AND P3, PT, R115, -126, PT ;  /* 0xc2fc00007300780b */ /* 0x000fe40003f6e000 */
[----:B------:R-:W-:Y:S02]  /*36b0*/  FSETP.GEU.AND P4, PT, R116, -126, PT ;  /* 0xc2fc00007400780b */ /* 0x000fe40003f8e000 */
[----:B------:R-:W-:Y:S02]  /*36c0*/  FSETP.GEU.AND P5, PT, R117, -126, PT ;  /* 0xc2fc00007500780b */ /* 0x000fe40003fae000 */
[----:B------:R-:W-:Y:S01]  /*36d0*/  FSETP.GEU.AND P6, PT, R118, -126, PT ;  /* 0xc2fc00007600780b */ /* 0x000fe20003fce000 */
[----:B---3--:R-:W-:Y:S01]  /*36e0*/  @!P1 FMUL R113, R113, R113 ;  /* 0x0000007171719220 */ /* 0x008fe20000400000 */
        /* <DEDUP_REMOVED lines=9> */
[----:B------:R-:W3:Y:S08]  /*3780*/  MUFU.EX2 R116, R116 ;  /* 0x0000007400747308 */ /* 0x000ef00000000800 */
[----:B------:R-:W4:Y:S01]  /*3790*/  MUFU.EX2 R117, R117 ;  /* 0x0000007500757308 */ /* 0x000f220000000800 */
[----:B------:R-:W-:-:S02]  /*37a0*/  WARPGROUP.DEPBAR.LE gsb0, 0x0 ;  /* 0x00008000000079c5 */ /* 0x000fc40000010000 */
[----:B------:R-:W5:Y:S05]  /*37b0*/  LDS.64 R4, [R15+0x44040] ;  /* 0x044040000f047984 */ /* 0x000f6a0000000a00 */
[----:B------:R-:W4:Y:S08]  /*37c0*/  MUFU.EX2 R118, R118 ;  /* 0x0000007600767308 */ /* 0x000f300000000800 */
[----:B------:R-:W4:Y:S01]  /*37d0*/  MUFU.EX2 R119, R119 ;  /* 0x0000007700777308 */ /* 0x000f220000000800 */
[----:B------:R-:W-:Y:S01]  /*37e0*/  FMUL R21, R92, UR10 ;  /* 0x0000000a5c157c20 */ /* 0x000fe20008400000 */
[----:B-1----:R-:W-:Y:S01]  /*37f0*/  @!P2 FMUL R114, R114, R114 ;  /* 0x000000727272a220 */ /* 0x002fe20000400000 */
[----:B--2---:R-:W-:Y:S01]  /*3800*/  @!P3 FMUL R115, R115, R115 ;  /* 0x000000737373b220 */ /* 0x004fe20000400000 */
[----:B---3--:R-:W-:Y:S01]  /*3810*/  @!P4 FMUL R116, R116, R116 ;  /* 0x000000747474c220 */ /* 0x008fe20000400000 */
[----:B------:R-:W-:Y:S01]  /*3820*/  FMUL R21, R21, R28 ;  /* 0x0000001c15157220 */ /* 0x000fe20000400000 */
[----:B------:R-:W-:Y:S01]  /*3830*/  FMUL R28, R96, UR10 ;  /* 0x0000000a601c7c20 */ /* 0x000fe20008400000 */
[----:B----4-:R-:W-:Y:S01]  /*3840*/  @!P5 FMUL R117, R117, R117 ;  /* 0x000000757575d220 */ /* 0x010fe20000400000 */
[----:B------:R-:W-:Y:S01]  /*3850*/  @!P6 FMUL R118, R118, R118 ;  /* 0x000000767676e220 */ /* 0x000fe20000400000 */
[----:B------:R-:W-:Y:S01]  /*3860*/  F2FP.F16.F32.PACK_AB R24, R113, R112 ;  /* 0x000000707118723e */ /* 0x000fe200000000ff */
[----:B------:R-:W-:-:S02]  /*3870*/  UIADD3 UR18, UR17, 0xc0, URZ ;  /* 0x000000c011127890 */ /* 0x000fc4000fffe03f */
[----:B------:R-:W-:Y:S01]  /*3880*/  F2FP.F16.F32.PACK_AB R26, R117, R116 ;  /* 0x00000074751a723e */ /* 0x000fe200000000ff */
[----:B------:R-:W-:-:S05]  /*3890*/  @!P1 FMUL R119, R119, R119 ;  /* 0x0000007777779220 */ /* 0x000fca0000400000 */
[----:B------:R-:W-:Y:S01]  /*38a0*/  F2FP.F16.F32.PACK_AB R27, R119, R118 ;  /* 0x00000076771b723e */ /* 0x000fe200000000ff */
[----:B-----5:R-:W-:-:S04]  /*38b0*/  FADD R25, R32, -R4 ;  /* 0x8000000420197221 */ /* 0x020fc80000000000 */
[----:B------:R-:W-:Y:S01]  /*38c0*/  FMUL R28, R28, R25 ;  /* 0x000000191c1c7220 */ /* 0x000fe20000400000 */
[----:B------:R-:W-:-:S04]  /*38d0*/  F2FP.F16.F32.PACK_AB R25, R115, R114 ;  /* 0x000000727319723e */ /* 0x000fc800000000ff */
[----:B------:R-:W-:Y:S01]  /*38e0*/  WARPGROUP.ARRIVE ;  /* 0x00000000000079c5 */ /* 0x000fe20000000000 */
[----:B------:R-:W-:-:S05]  /*38f0*/  UMOV UR19, 0x80000020 ;  /* 0x8000002000137882 */ /* 0x000fca0000000000 */
[----:B------:R-:W-:Y:S01]  /*3900*/  HGMMA.64x96x16.F32 R152, R24, gdesc[UR16].tnspB, R152, gsb0 ;  /* 0x4160001018987df0 */ /* 0x000fe20008000898 */
[----:B------:R-:W-:Y:S02]  /*3910*/  FSETP.GEU.AND P5, PT, R120, -126, PT ;  /* 0xc2fc00007800780b */ /* 0x000fe40003fae000 */
[----:B------:R-:W-:Y:S01]  /*3920*/  FSETP.GEU.AND P6, PT, R121, -126, PT ;  /* 0xc2fc00007900780b */ /* 0x000fe20003fce000 */
[----:B------:R-:W-:-:S10]  /*3930*/  FMUL R20, R93, UR10 ;  /* 0x0000000a5d147c20 */ /* 0x000fd40008400000 */
[----:B------:R-:W-:Y:S02]  /*3940*/  @!P5 FMUL R120, R120, 0.5 ;  /* 0x3f0000007878d820 */ /* 0x000fe40000400000 */
[----:B------:R-:W-:-:S04]  /*3950*/  @!P6 FMUL R121, R121, 0.5 ;  /* 0x3f0000007979e820 */ /* 0x000fc80000400000 */
[----:B------:R-:W1:Y:S01]  /*3960*/  MUFU.EX2 R120, R120 ;  /* 0x0000007800787308 */ /* 0x000e620000000800 */
[----:B------:R-:W-:-:S07]  /*3970*/  FADD R31, R34, -R4 ;  /* 0x80000004221f7221 */ /* 0x000fce0000000000 */
[----:B------:R-:W2:Y:S01]  /*3980*/  MUFU.EX2 R121, R121 ;  /* 0x0000007900797308 */ /* 0x000ea20000000800 */
[----:B------:R-:W-:Y:S01]  /*3990*/  FMUL R20, R20, R29 ;  /* 0x0000001d14147220 */ /* 0x000fe20000400000 */
[--C-:B------:R-:W-:Y:S01]  /*39a0*/  FADD R4, R33, -R5.reuse ;  /* 0x8000000521047221 */ /* 0x100fe20000000000 */
[----:B------:R-:W-:Y:S01]  /*39b0*/  FMUL R29, R97, UR10 ;  /* 0x0000000a611d7c20 */ /* 0x000fe20008400000 */
[----:B------:R-:W-:-:S03]  /*39c0*/  FADD R32, R35, -R5 ;  /* 0x8000000523207221 */ /* 0x000fc60000000000 */
[----:B------:R-:W-:Y:S01]  /*39d0*/  FMUL R29, R29, R4 ;  /* 0x000000041d1d7220 */ /* 0x000fe20000400000 */
[----:B------:R-:W-:Y:S01]  /*39e0*/  FSETP.GEU.AND P4, PT, R122, -126, PT ;  /* 0xc2fc00007a00780b */ /* 0x000fe20003f8e000 */
[----:B-1----:R-:W-:Y:S01]  /*39f0*/  @!P5 FMUL R120, R120, R120 ;  /* 0x000000787878d220 */ /* 0x002fe20000400000 */
[----:B------:R-:W-:Y:S02]  /*3a00*/  FSETP.GEU.AND P1, PT, R123, -126, PT ;  /* 0xc2fc00007b00780b */ /* 0x000fe40003f2e000 */
[----:B------:R-:W-:Y:S02]  /*3a10*/  FSETP.GEU.AND P2, PT, R124, -126, PT ;  /* 0xc2fc00007c00780b */ /* 0x000fe40003f4e000 */
[----:B------:R-:W-:Y:S02]  /*3a20*/  FSETP.GEU.AND P3, PT, R125, -126, PT ;  /* 0xc2fc00007d00780b */ /* 0x000fe40003f6e000 */
[----:B------:R-:W-:Y:S01]  /*3a30*/  FSETP.GEU.AND P5, PT, R126, -126, PT ;  /* 0xc2fc00007e00780b */ /* 0x000fe20003fae000 */
[----:B--2---:R-:W-:Y:S01]  /*3a40*/  @!P6 FMUL R121, R121, R121 ;  /* 0x000000797979e220 */ /* 0x004fe20000400000 */
        /* <DEDUP_REMOVED lines=16> */
[----:B------:R-:W-:Y:S01]  /*3b50*/  FMUL R99, R99, UR10 ;  /* 0x0000000a63637c20 */ /* 0x000fe20008400000 */
[----:B------:R-:W-:-:S02]  /*3b60*/  FMUL R33, R101, UR10 ;  /* 0x0000000a65217c20 */ /* 0x000fc40008400000 */
[----:B------:R-:W-:Y:S01]  /*3b70*/  FMUL R30, R30, R31 ;  /* 0x0000001f1e1e7220 */ /* 0x000fe20000400000 */
[----:B------:R-:W-:Y:S01]  /*3b80*/  FMUL R31, R99, R32 ;  /* 0x00000020631f7220 */ /* 0x000fe20000400000 */
[----:B------:R-:W-:Y:S01]  /*3b90*/  FMUL R32, R100, UR10 ;  /* 0x0000000a64207c20 */ /* 0x000fe20008400000 */
[----:B-1----:R-:W-:Y:S01]  /*3ba0*/  @!P4 FMUL R122, R122, R122 ;  /* 0x0000007a7a7ac220 */ /* 0x002fe20000400000 */
[----:B--2---:R-:W-:Y:S01]  /*3bb0*/  @!P1 FMUL R123, R123, R123 ;  /* 0x0000007b7b7b9220 */ /* 0x004fe20000400000 */
[----:B---3--:R-:W-:Y:S01]  /*3bc0*/  @!P2 FMUL R124, R124, R124 ;  /* 0x0000007c7c7ca220 */ /* 0x008fe20000400000 */
[----:B----4-:R-:W-:Y:S01]  /*3bd0*/  @!P3 FMUL R125, R125, R125 ;  /* 0x0000007d7d7db220 */ /* 0x010fe20000400000 */
[----:B------:R-:W-:Y:S01]  /*3be0*/  @!P5 FMUL R126, R126, R126 ;  /* 0x0000007e7e7ed220 */ /* 0x000fe20000400000 */
[----:B------:R-:W-:-:S03]  /*3bf0*/  @!P6 FMUL R127, R127, R127 ;  /* 0x0000007f7f7fe220 */ /* 0x000fc60000400000 */
[----:B------:R-:W-:Y:S01]  /*3c00*/  F2FP.F16.F32.PACK_AB R26, R125, R124 ;  /* 0x0000007c7d1a723e */ /* 0x000fe200000000ff */
[----:B------:R-:W-:Y:S01]  /*3c10*/  UIADD3 UR18, UR17, 0x100, URZ ;  /* 0x0000010011127890 */ /* 0x000fe2000fffe03f */
[----:B------:R-:W-:Y:S01]  /*3c20*/  F2FP.F16.F32.PACK_AB R27, R127, R126 ;  /* 0x0000007e7f1b723e */ /* 0x000fe200000000ff */
[----:B-----5:R-:W-:Y:S01]  /*3c30*/  FADD R25, R36, -R4 ;  /* 0x8000000424197221 */ /* 0x020fe20000000000 */
[----:B------:R-:W-:-:S03]  /*3c40*/  FADD R24, R37, -R5 ;  /* 0x8000000525187221 */ /* 0x000fc60000000000 */
[----:B------:R-:W-:Y:S01]  /*3c50*/  FMUL R32, R32, R25 ;  /* 0x0000001920207220 */ /* 0x000fe20000400000 */
[----:B------:R-:W-:Y:S01]  /*3c60*/  FMUL R33, R33, R24 ;  /* 0x0000001821217220 */ /* 0x000fe20000400000 */
[----:B------:R-:W-:Y:S02]  /*3c70*/  F2FP.F16.F32.PACK_AB R24, R121, R120 ;  /* 0x000000787918723e */ /* 0x000fe400000000ff */
[----:B------:R-:W-:-:S04]  /*3c80*/  F2FP.F16.F32.PACK_AB R25, R123, R122 ;  /* 0x0000007a7b19723e */ /* 0x000fc800000000ff */
[----:B------:R-:W-:Y:S01]  /*3c90*/  WARPGROUP.ARRIVE ;  /* 0x00000000000079c5 */ /* 0x000fe20000000000 */
[----:B------:R-:W-:-:S05]  /*3ca0*/  UMOV UR19, 0x80000020 ;  /* 0x8000002000137882 */ /* 0x000fca0000000000 */
[----:B------:R-:W-:Y:S01]  /*3cb0*/  HGMMA.64x96x16.F32 R152, R24, gdesc[UR16].tnspB, R152, gsb0 ;  /* 0x4160001018987df0 */ /* 0x000fe20008000898 */
[----:B------:R-:W-:Y:S02]  /*3cc0*/  FSETP.GEU.AND P4, PT, R128, -126, PT ;  /* 0xc2fc00008000780b */ /* 0x000fe40003f8e000 */
[----:B------:R-:W-:-:S11]  /*3cd0*/  FSETP.GEU.AND P5, PT, R129, -126, PT ;  /* 0xc2fc00008100780b */ /* 0x000fd60003fae000 */
[----:B------:R-:W-:Y:S02]  /*3ce0*/  @!P4 FMUL R128, R128, 0.5 ;  /* 0x3f0000008080c820 */ /* 0x000fe40000400000 */
[----:B------:R-:W-:-:S04]  /*3cf0*/  @!P5 FMUL R129, R129, 0.5 ;  /* 0x3f0000008181d820 */ /* 0x000fc80000400000 */
[----:B------:R-:W1:Y:S01]  /*3d00*/  MUFU.EX2 R128, R128 ;  /* 0x0000008000807308 */ /* 0x000e620000000800 */
[----:B------:R-:W-:-:S07]  /*3d10*/  FADD R35, R38, -R4 ;  /* 0x8000000426237221 */ /* 0x000fce0000000000 */
[----:B------:R-:W2:Y:S01]  /*3d20*/  MUFU.EX2 R129, R129 ;  /* 0x0000008100817308 */ /* 0x000ea20000000800 */
[----:B------:R-:W-:Y:S01]  /*3d30*/  FADD R4, R39, -R5 ;  /* 0x8000000527047221 */ /* 0x000fe20000000000 */
[----:B------:R-:W-:Y:S01]  /*3d40*/  FMUL R34, R102, UR10 ;  /* 0x0000000a66227c20 */ /* 0x000fe20008400000 */
[----:B------:R-:W-:-:S03]  /*3d50*/  FMUL R103, R103, UR10 ;  /* 0x0000000a67677c20 */ /* 0x000fc60008400000 */
[----:B------:R-:W-:Y:S01]  /*3d60*/  FMUL R34, R34, R35 ;  /* 0x0000002322227220 */ /* 0x000fe20000400000 */
        /* <DEDUP_REMOVED lines=22> */
[----:B------:R-:W5:Y:S01]  /*3ed0*/  MUFU.EX2 R135, R135 ;  /* 0x0000008700877308 */ /* 0x000f620000000800 */
[----:B------:R-:W-:Y:S01]  /*3ee0*/  FMUL R36, R104, UR10 ;  /* 0x0000000a68247c20 */ /* 0x000fe20008400000 */
[----:B------:R-:W-:Y:S01]  /*3ef0*/  FMUL R37, R105, UR10 ;  /* 0x0000000a69257c20 */ /* 0x000fe20008400000 */
[----:B-1----:R-:W-:Y:S01]  /*3f00*/  @!P6 FMUL R130, R130, R130 ;  /* 0x000000828282e220 */ /* 0x002fe20000400000 */
[----:B--2---:R-:W-:Y:S01]  /*3f10*/  @!P1 FMUL R131, R131, R131 ;  /* 0x0000008383839220 */ /* 0x004fe20000400000 */
[----:B---3--:R-:W-:Y:S01]  /*3f20*/  @!P2 FMUL R132, R132, R132 ;  /* 0x000000848484a220 */ /* 0x008fe20000400000 */
[----:B----4-:R-:W-:Y:S01]  /*3f30*/  @!P3 FMUL R133, R133, R133 ;  /* 0x000000858585b220 */ /* 0x010fe20000400000 */
[----:B------:R-:W-:Y:S01]  /*3f40*/  @!P4 FMUL R134, R134, R134 ;  /* 0x000000868686c220 */ /* 0x000fe20000400000 */
[----:B------:R-:W-:-:S03]  /*3f50*/  UIADD3 UR18, UR17, 0x140, URZ ;  /* 0x0000014011127890 */ /* 0x000fc6000fffe03f */
[----:B------:R-:W-:Y:S01]  /*3f60*/  F2FP.F16.F32.PACK_AB R26, R133, R132 ;  /* 0x00000084851a723e */ /* 0x000fe200000000ff */
[----:B-----5:R-:W-:-:S05]  /*3f70*/  @!P5 FMUL R135, R135, R135 ;  /* 0x000000878787d220 */ /* 0x020fca0000400000 */
[----:B------:R-:W-:Y:S01]  /*3f80*/  F2FP.F16.F32.PACK_AB R27, R135, R134 ;  /* 0x00000086871b723e */ /* 0x000fe200000000ff */
[----:B------:R-:W-:Y:S01]  /*3f90*/  FADD R25, R40, -R4 ;  /* 0x8000000428197221 */ /* 0x000fe20000000000 */
        /* <DEDUP_REMOVED lines=17> */
[----:B------:R-:W-:Y:S01]  /*40b0*/  FMUL R107, R107, UR10 ;  /* 0x0000000a6b6b7c20 */ /* 0x000fe20008400000 */
[----:B------:R-:W-:Y:S01]  /*40c0*/  FFMA R8, R140, UR9, -R8 ;  /* 0x000000098c087c23 */ /* 0x000fe20008000808 */
[----:B------:R-:W-:Y:S01]  /*40d0*/  FFMA R9, R141, UR9, -R9 ;  /* 0x000000098d097c23 */ /* 0x000fe20008000809 */
[----:B------:R-:W-:Y:S01]  /*40e0*/  FMUL R38, R38, R39 ;  /* 0x0000002726267220 */ /* 0x000fe20000400000 */
[----:B------:R-:W-:Y:S01]  /*40f0*/  FFMA R10, R142, UR9, -R10 ;  /* 0x000000098e0a7c23 */ /* 0x000fe2000800080a */
[----:B------:R-:W-:Y:S01]  /*4100*/  FFMA R11, R143, UR9, -R11 ;  /* 0x000000098f0b7c23 */ /* 0x000fe2000800080b */
[----:B------:R-:W-:Y:S01]  /*4110*/  FMUL R39, R107, R4 ;  /* 0x000000046b277220 */ /* 0x000fe20000400000 */
[----:B-1----:R-:W-:Y:S01]  /*4120*/  @!P6 FMUL R136, R136, R136 ;  /* 0x000000888888e220 */ /* 0x002fe20000400000 */
[----:B------:R-:W-:-:S02]  /*4130*/  FSETP.GEU.AND P2, PT, R138, -126, PT ;  /* 0xc2fc00008a00780b */ /* 0x000fc40003f4e000 */
[----:B------:R-:W-:Y:S02]  /*4140*/  FSETP.GEU.AND P1, PT, R139, -126, PT ;  /* 0xc2fc00008b00780b */ /* 0x000fe40003f2e000 */
[----:B------:R-:W-:Y:S01]  /*4150*/  FSETP.GEU.AND P4, PT, R8, -126, PT ;  /* 0xc2fc00000800780b */ /* 0x000fe20003f8e000 */
[----:B--2---:R-:W-:Y:S01]  /*4160*/  @!P5 FMUL R137, R137, R137 ;  /* 0x000000898989d220 */ /* 0x004fe20000400000 */
[----:B------:R-:W-:Y:S02]  /*4170*/  FSETP.GEU.AND P3, PT, R9, -126, PT ;  /* 0xc2fc00000900780b */ /* 0x000fe40003f6e000 */
[----:B------:R-:W-:Y:S02]  /*4180*/  FSETP.GEU.AND P6, PT, R10, -126, PT ;  /* 0xc2fc00000a00780b */ /* 0x000fe40003fce000 */
        /* <DEDUP_REMOVED lines=9> */
[----:B------:R-:W3:Y:S01]  /*4220*/  MUFU.EX2 R8, R8 ;  /* 0x0000000800087308 */ /* 0x000ee20000000800 */
[----:B------:R-:W-:-:S02]  /*4230*/  WARPGROUP.DEPBAR.LE gsb0, 0x0 ;  /* 0x00008000000079c5 */ /* 0x000fc40000010000 */
[----:B------:R-:W4:Y:S05]  /*4240*/  LDS.64 R4, [R15+0x440a0] ;  /* 0x0440a0000f047984 */ /* 0x000f2a0000000a00 */
[----:B------:R-:W5:Y:S08]  /*4250*/  MUFU.EX2 R9, R9 ;  /* 0x0000000900097308 */ /* 0x000f700000000800 */
[----:B------:R-:W5:Y:S08]  /*4260*/  MUFU.EX2 R10, R10 ;  /* 0x0000000a000a7308 */ /* 0x000f700000000800 */
[----:B------:R-:W4:Y:S01]  /*4270*/  MUFU.EX2 R11, R11 ;  /* 0x0000000b000b7308 */ /* 0x000f220000000800 */
[----:B------:R-:W-:Y:S01]  /*4280*/  FMUL R40, R108, UR10 ;  /* 0x0000000a6c287c20 */ /* 0x000fe20008400000 */
[----:B------:R-:W-:Y:S01]  /*4290*/  FMUL R42, R110, UR10 ;  /* 0x0000000a6e2a7c20 */ /* 0x000fe20008400000 */
[----:B------:R-:W-:Y:S01]  /*42a0*/  FMUL R43, R111, UR10 ;  /* 0x0000000a6f2b7c20 */ /* 0x000fe20008400000 */
[----:B-1----:R-:W-:Y:S01]  /*42b0*/  @!P2 FMUL R138, R138, R138 ;  /* 0x0000008a8a8aa220 */ /* 0x002fe20000400000 */
[----:B--2---:R-:W-:Y:S01]  /*42c0*/  @!P1 FMUL R139, R139, R139 ;  /* 0x0000008b8b8b9220 */ /* 0x004fe20000400000 */
[----:B---3--:R-:W-:Y:S01]  /*42d0*/  @!P4 FMUL R8, R8, R8 ;  /* 0x000000080808c220 */ /* 0x008fe20000400000 */
[----:B-----5:R-:W-:Y:S01]  /*42e0*/  @!P3 FMUL R9, R9, R9 ;  /* 0x000000090909b220 */ /* 0x020fe20000400000 */
[----:B------:R-:W-:Y:S01]  /*42f0*/  @!P6 FMUL R10, R10, R10 ;  /* 0x0000000a0a0ae220 */ /* 0x000fe20000400000 */
[----:B------:R-:W-:Y:S01]  /*4300*/  FMUL R41, R109, UR10 ;  /* 0x0000000a6d297c20 */ /* 0x000fe20008400000 */
[----:B------:R-:W-:-:S02]  /*4310*/  UIADD3 UR18, UR17, 0x180, URZ ;  /* 0x0000018011127890 */ /* 0x000fc4000fffe03f */
[----:B------:R-:W-:Y:S01]  /*4320*/  F2FP.F16.F32.PACK_AB R26, R9, R8 ;  /* 0x00000008091a723e */ /* 0x000fe200000000ff */
[----:B----4-:R-:W-:Y:S01]  /*4330*/  @!P5 FMUL R11, R11, R11 ;  /* 0x0000000b0b0bd220 */ /* 0x010fe20000400000 */
[--C-:B------:R-:W-:Y:S01]  /*4340*/  FADD R25, R44, -R4.reuse ;  /* 0x800000042c197221 */ /* 0x100fe20000000000 */
[----:B------:R-:W-:Y:S01]  /*4350*/  FADD R27, R46, -R4 ;  /* 0x800000042e1b7221 */ /* 0x000fe20000000000 */
[--C-:B------:R-:W-:Y:S01]  /*4360*/  FADD R24, R47, -R5.reuse ;  /* 0x800000052f187221 */ /* 0x100fe20000000000 */
[----:B------:R-:W-:Y:S01]  /*4370*/  FADD R4, R45, -R5 ;  /* 0x800000052d047221 */ /* 0x000fe20000000000 */
[----:B------:R-:W-:Y:S01]  /*4380*/  FMUL R40, R40, R25 ;  /* 0x0000001928287220 */ /* 0x000fe20000400000 */
[----:B------:R-:W-:Y:S01]  /*4390*/  FMUL R42, R42, R27 ;  /* 0x0000001b2a2a7220 */ /* 0x000fe20000400000 */
[----:B------:R-:W-:Y:S01]  /*43a0*/  FMUL R43, R43, R24 ;  /* 0x000000182b2b7220 */ /* 0x000fe20000400000 */
[----:B------:R-:W-:Y:S02]  /*43b0*/  F2FP.F16.F32.PACK_AB R24, R137, R136 ;  /* 0x000000888918723e */ /* 0x000fe400000000ff */
[----:B------:R-:W-:-:S02]  /*43c0*/  F2FP.F16.F32.PACK_AB R25, R139, R138 ;  /* 0x0000008a8b19723e */ /* 0x000fc400000000ff */
[----:B------:R-:W-:Y:S01]  /*43d0*/  F2FP.F16.F32.PACK_AB R27, R11, R10 ;  /* 0x0000000a0b1b723e */ /* 0x000fe200000000ff */
[----:B------:R-:W-:Y:S02]  /*43e0*/  FMUL R41, R41, R4 ;  /* 0x0000000429297220 */ /* 0x000fe40000400000 */
[----:B------:R-:W1:Y:S01]  /*43f0*/  LDS.64 R4, [R15+0x440c0] ;  /* 0x0440c0000f047984 */ /* 0x000e620000000a00 */
[----:B------:R-:W-:Y:S01]  /*4400*/  WARPGROUP.ARRIVE ;  /* 0x00000000000079c5 */ /* 0x000fe20000000000 */
[----:B------:R-:W-:-:S05]  /*4410*/  UMOV UR19, 0x80000020 ;  /* 0x8000002000137882 */ /* 0x000fca0000000000 */
[----:B------:R-:W-:Y:S01]  /*4420*/  HGMMA.64x96x16.F32 R152, R24, gdesc[UR16].tnspB, R152, gsb0 ;  /* 0x4160001018987df0 */ /* 0x000fe20008000898 */
[----:B------:R-:W-:Y:S02]  /*4430*/  FSETP.GEU.AND P6, PT, R145, -126, PT ;  /* 0xc2fc00009100780b */ /* 0x000fe40003fce000 */
[----:B------:R-:W-:-:S11]  /*4440*/  FSETP.GEU.AND P2, PT, R144, -126, PT ;  /* 0xc2fc00009000780b */ /* 0x000fd60003f4e000 */
[----:B------:R-:W-:Y:S02]  /*4450*/  @!P6 FMUL R145, R145, 0.5 ;  /* 0x3f0000009191e820 */ /* 0x000fe40000400000 */
[----:B------:R-:W-:-:S04]  /*4460*/  @!P2 FMUL R144, R144, 0.5 ;  /* 0x3f0000009090a820 */ /* 0x000fc80000400000 */
[----:B------:R-:W2:Y:S08]  /*4470*/  MUFU.EX2 R44, R144 ;  /* 0x00000090002c7308 */ /* 0x000eb00000000800 */
[----:B------:R-:W3:Y:S01]  /*4480*/  MUFU.EX2 R145, R145 ;  /* 0x0000009100917308 */ /* 0x000ee20000000800 */
[----:B------:R-:W-:Y:S01]  /*4490*/  FFMA R14, R150, UR9, -R14 ;  /* 0x00000009960e7c23 */ /* 0x000fe2000800080e */
[----:B------:R-:W-:Y:S01]  /*44a0*/  FFMA R6, R146, UR9, -R6 ;  /* 0x0000000992067c23 */ /* 0x000fe20008000806 */
[----:B------:R-:W-:Y:S01]  /*44b0*/  FFMA R7, R147, UR9, -R7 ;  /* 0x0000000993077c23 */ /* 0x000fe20008000807 */
[----:B------:R-:W-:Y:S01]  /*44c0*/  FFMA R12, R148, UR9, -R12 ;  /* 0x00000009940c7c23 */ /* 0x000fe2000800080c */
[----:B------:R-:W-:Y:S01]  /*44d0*/  FFMA R13, R149, UR9, -R13 ;  /* 0x00000009950d7c23 */ /* 0x000fe2000800080d */
[----:B--2---:R-:W-:Y:S01]  /*44e0*/  @!P2 FMUL R44, R44, R44 ;  /* 0x0000002c2c2ca220 */ /* 0x004fe20000400000 */
[----:B------:R-:W-:-:S02]  /*44f0*/  FSETP.GEU.AND P2, PT, R14, -126, PT ;  /* 0xc2fc00000e00780b */ /* 0x000fc40003f4e000 */
[----:B------:R-:W-:Y:S02]  /*4500*/  FSETP.GEU.AND P1, PT, R6, -126, PT ;  /* 0xc2fc00000600780b */ /* 0x000fe40003f2e000 */
[----:B------:R-:W-:Y:S01]  /*4510*/  FSETP.GEU.AND P5, PT, R7, -126, PT ;  /* 0xc2fc00000700780b */ /* 0x000fe20003fae000 */
[----:B---3--:R-:W-:Y:S01]  /*4520*/  @!P6 FMUL R145, R145, R145 ;  /* 0x000000919191e220 */ /* 0x008fe20000400000 */
        /* <DEDUP_REMOVED lines=9> */
[----:B------:R-:W2:Y:S08]  /*45c0*/  MUFU.EX2 R45, R6 ;  /* 0x00000006002d7308 */ /* 0x000eb00000000800 */
[----:B------:R-:W3:Y:S08]  /*45d0*/  MUFU.EX2 R46, R7 ;  /* 0x00000007002e7308 */ /* 0x000ef00000000800 */
[----:B------:R-:W4:Y:S08]  /*45e0*/  MUFU.EX2 R47, R12 ;  /* 0x0000000c002f7308 */ /* 0x000f300000000800 */
[----:B------:R-:W5:Y:S08]  /*45f0*/  MUFU.EX2 R14, R14 ;  /* 0x0000000e000e7308 */ /* 0x000f700000000800 */
[----:B------:R-:W5:Y:S01]  /*4600*/  MUFU.EX2 R151, R151 ;  /* 0x0000009700977308 */ /* 0x000f620000000800 */
[----:B------:R-:W-:-:S02]  /*4610*/  WARPGROUP.DEPBAR.LE gsb0, 0x0 ;  /* 0x00008000000079c5 */ /* 0x000fc40000010000 */
[----:B-1----:R-:W-:-:S05]  /*4620*/  FADD R24, R48, -R4 ;  /* 0x8000000430187221 */ /* 0x002fca0000000000 */
[----:B------:R-:W1:Y:S01]  /*4630*/  MUFU.EX2 R48, R13 ;  /* 0x0000000d00307308 */ /* 0x000e620000000800 */
[----:B------:R-:W-:Y:S01]  /*4640*/  FADD R27, R50, -R4 ;  /* 0x80000004321b7221 */ /* 0x000fe20000000000 */
[--C-:B------:R-:W-:Y:S01]  /*4650*/  FADD R25, R49, -R5.reuse ;  /* 0x8000000531197221 */ /* 0x100fe20000000000 */
[----:B------:R-:W-:Y:S01]  /*4660*/  FMUL R49, R112, UR10 ;  /* 0x0000000a70317c20 */ /* 0x000fe20008400000 */
[----:B------:R-:W-:Y:S01]  /*4670*/  FMUL R88, R113, UR10 ;  /* 0x0000000a71587c20 */ /* 0x000fe20008400000 */
[----:B------:R-:W-:Y:S01]  /*4680*/  FMUL R50, R114, UR10 ;  /* 0x0000000a72327c20 */ /* 0x000fe20008400000 */
[----:B--2---:R-:W-:Y:S01]  /*4690*/  @!P1 FMUL R45, R45, R45 ;  /* 0x0000002d2d2d9220 */ /* 0x004fe20000400000 */
[----:B---3--:R-:W-:Y:S01]  /*46a0*/  @!P5 FMUL R46, R46, R46 ;  /* 0x0000002e2e2ed220 */ /* 0x008fe20000400000 */
[----:B----4-:R-:W-:Y:S01]  /*46b0*/  @!P4 FMUL R47, R47, R47 ;  /* 0x0000002f2f2fc220 */ /* 0x010fe20000400000 */
[----:B-----5:R-:W-:Y:S01]  /*46c0*/  @!P2 FMUL R14, R14, R14 ;  /* 0x0000000e0e0ea220 */ /* 0x020fe20000400000 */
[----:B------:R-:W-:Y:S01]  /*46d0*/  @!P6 FMUL R151, R151, R151 ;  /* 0x000000979797e220 */ /* 0x000fe20000400000 */
[----:B------:R-:W-:Y:S01]  /*46e0*/  FADD R6, R51, -R5 ;  /* 0x8000000533067221 */ /* 0x000fe20000000000 */
[----:B------:R-:W-:Y:S01]  /*46f0*/  FMUL R51, R115, UR10 ;  /* 0x0000000a73337c20 */ /* 0x000fe20008400000 */
[----:B------:R-:W-:Y:S01]  /*4700*/  FMUL R49, R49, R24 ;  /* 0x0000001831317220 */ /* 0x000fe20000400000 */
[----:B-1----:R-:W-:Y:S01]  /*4710*/  @!P3 FMUL R48, R48, R48 ;  /* 0x000000303030b220 */ /* 0x002fe20000400000 */
[----:B------:R-:W-:Y:S01]  /*4720*/  FMUL R88, R88, R25 ;  /* 0x0000001958587220 */ /* 0x000fe20000400000 */
[----:B------:R-:W-:Y:S01]  /*4730*/  FMUL R50, R50, R27 ;  /* 0x0000001b32327220 */ /* 0x000fe20000400000 */
[----:B------:R-:W-:Y:S01]  /*4740*/  F2FP.F16.F32.PACK_AB R24, R145, R44 ;  /* 0x0000002c9118723e */ /* 0x000fe200000000ff */
[----:B------:R-:W-:Y:S01]  /*4750*/  UIADD3 UR18, UR17, 0x1c0, URZ ;  /* 0x000001c011127890 */ /* 0x000fe2000fffe03f */
[----:B------:R-:W-:Y:S01]  /*4760*/  F2FP.F16.F32.PACK_AB R25, R46, R45 ;  /* 0x0000002d2e19723e */ /* 0x000fe200000000ff */
[----:B------:R-:W1:Y:S01]  /*4770*/  LDS.64 R4, [R15+0x440e0] ;  /* 0x0440e0000f047984 */ /* 0x000e620000000a00 */
[----:B------:R-:W-:-:S02]  /*4780*/  F2FP.F16.F32.PACK_AB R26, R48, R47 ;  /* 0x0000002f301a723e */ /* 0x000fc400000000ff */
[----:B------:R-:W-:Y:S01]  /*4790*/  F2FP.F16.F32.PACK_AB R27, R151, R14 ;  /* 0x0000000e971b723e */ /* 0x000fe200000000ff */
[----:B------:R-:W-:Y:S02]  /*47a0*/  FMUL R51, R51, R6 ;  /* 0x0000000633337220 */ /* 0x000fe40000400000 */
[----:B------:R-:W2:Y:S01]  /*47b0*/  LDS.64 R6, [R15+0x44100] ;  /* 0x044100000f067984 */ /* 0x000ea20000000a00 */
[----:B------:R-:W-:Y:S01]  /*47c0*/  WARPGROUP.ARRIVE ;  /* 0x00000000000079c5 */ /* 0x000fe20000000000 */
[----:B------:R-:W-:-:S05]  /*47d0*/  UMOV UR19, 0x80000020 ;  /* 0x8000002000137882 */ /* 0x000fca0000000000 */
[----:B------:R-:W-:Y:S01]  /*47e0*/  HGMMA.64x96x16.F32 R152, R24, gdesc[UR16].tnspB, R152, gsb0 ;  /* 0x4160001018987df0 */ /* 0x000fe20008000898 */
[----:B------:R-:W-:Y:S01]  /*47f0*/  FMUL R116, R116, UR10 ;  /* 0x0000000a74747c20 */ /* 0x000fe20008400000 */
[----:B------:R-:W-:Y:S01]  /*4800*/  FMUL R117, R117, UR10 ;  /* 0x0000000a75757c20 */ /* 0x000fe20008400000 */
[----:B------:R-:W-:Y:S01]  /*4810*/  F2FP.F16.F32.PACK_AB R19, R18, R19 ;  /* 0x000000131213723e */ /* 0x000fe200000000ff */
[----:B------:R-:W-:Y:S01]  /*4820*/  FMUL R118, R118, UR10 ;  /* 0x0000000a76767c20 */ /* 0x000fe20008400000 */
[----:B------:R-:W-:Y:S01]  /*4830*/  FMUL R119, R119, UR10 ;  /* 0x0000000a77777c20 */ /* 0x000fe20008400000 */
[----:B------:R-:W-:Y:S01]  /*4840*/  F2FP.F16.F32.PACK_AB R21, R20, R21 ;  /* 0x000000151415723e */ /* 0x000fe200000000ff */
[----:B-1----:R-:W-:Y:S01]  /*4850*/  FADD R13, R52, -R4 ;  /* 0x80000004340d7221 */ /* 0x002fe20000000000 */
[--C-:B------:R-:W-:Y:S01]  /*4860*/  FADD R12, R53, -R5.reuse ;  /* 0x80000005350c7221 */ /* 0x100fe20000000000 */
[----:B------:R-:W-:Y:S02]  /*4870*/  FADD R18, R55, -R5 ;  /* 0x8000000537127221 */ /* 0x000fe40000000000 */
[----:B------:R-:W-:Y:S01]  /*4880*/  FMUL R116, R116, R13 ;  /* 0x0000000d74747220 */ /* 0x000fe20000400000 */
[----:B------:R-:W-:Y:S01]  /*4890*/  FMUL R117, R117, R12 ;  /* 0x0000000c75757220 */ /* 0x000fe20000400000 */
[----:B------:R-:W-:Y:S01]  /*48a0*/  FMUL R20, R119, R18 ;  /* 0x0000001277147220 */ /* 0x000fe20000400000 */
[----:B--2---:R-:W-:Y:S01]  /*48b0*/  FADD R18, R59, -R7 ;  /* 0x800000073b127221 */ /* 0x004fe20000000000 */
[----:B------:R-:W-:Y:S01]  /*48c0*/  FMUL R122, R122, UR10 ;  /* 0x0000000a7a7a7c20 */ /* 0x000fe20008400000 */
[----:B------:R-:W-:Y:S01]  /*48d0*/  FMUL R123, R123, UR10 ;  /* 0x0000000a7b7b7c20 */ /* 0x000fe20008400000 */
[----:B------:R-:W-:Y:S01]  /*48e0*/  FMUL R120, R120, UR10 ;  /* 0x0000000a78787c20 */ /* 0x000fe20008400000 */
[----:B------:R-:W-:-:S02]  /*48f0*/  FMUL R121, R121, UR10 ;  /* 0x0000000a79797c20 */ /* 0x000fc40008400000 */
[----:B------:R-:W-:Y:S01]  /*4900*/  FMUL R18, R123, R18 ;  /* 0x000000127b127220 */ /* 0x000fe20000400000 */
[----:B------:R-:W-:Y:S01]  /*4910*/  FMUL R94, R94, UR10 ;  /* 0x0000000a5e5e7c20 */ /* 0x000fe20008400000 */
[----:B------:R-:W-:Y:S01]  /*4920*/  FMUL R125, R125, UR10 ;  /* 0x0000000a7d7d7c20 */ /* 0x000fe20008400000 */
[----:B------:R-:W-:Y:S02]  /*4930*/  FMUL R128, R128, UR10 ;  /* 0x0000000a80807c20 */ /* 0x000fe40008400000 */
[----:B------:R-:W-:Y:S01]  /*4940*/  FMUL R23, R94, R23 ;  /* 0x000000175e177220 */ /* 0x000fe20000400000 */
[----:B------:R-:W-:Y:S01]  /*4950*/  FMUL R127, R127, UR10 ;  /* 0x0000000a7f7f7c20 */ /* 0x000fe20008400000 */
[----:B------:R-:W-:-:S03]  /*4960*/  FMUL R129, R129, UR10 ;  /* 0x0000000a81817c20 */ /* 0x000fc60008400000 */
[----:B------:R-:W-:Y:S01]  /*4970*/  F2FP.F16.F32.PACK_AB R23, R22, R23 ;  /* 0x000000171617723e */ /* 0x000fe200000000ff */
[----:B------:R-:W-:Y:S02]  /*4980*/  WARPGROUP.DEPBAR.LE gsb0, 0x0 ;  /* 0x00008000000079c5 */ /* 0x000fe40000010000 */
[----:B------:R-:W-:Y:S01]  /*4990*/  FADD R27, R54, -R4 ;  /* 0x80000004361b7221 */ /* 0x000fe20000000000 */
[----:B------:R-:W-:Y:S04]  /*49a0*/  LDS.64 R12, [R15+0x44140] ;  /* 0x044140000f0c7984 */ /* 0x000fe80000000a00 */
[----:B------:R-:W1:Y:S01]  /*49b0*/  LDS.64 R4, [R15+0x44120] ;  /* 0x044120000f047984 */ /* 0x000e620000000a00 */
[----:B------:R-:W-:Y:S01]  /*49c0*/  F2FP.F16.F32.PACK_AB R25, R16, R17 ;  /* 0x000000111019723e */ /* 0x000fe200000000ff */
[----:B------:R-:W-:Y:S01]  /*49d0*/  FMUL R53, R118, R27 ;  /* 0x0000001b76357220 */ /* 0x000fe20000400000 */
[--C-:B------:R-:W-:Y:S01]  /*49e0*/  FADD R17, R56, -R6.reuse ;  /* 0x8000000638117221 */ /* 0x100fe20000000000 */
[----:B------:R-:W-:Y:S01]  /*49f0*/  FADD R27, R58, -R6 ;  /* 0x800000063a1b7221 */ /* 0x000fe20000000000 */
[----:B------:R-:W-:-:S02]  /*4a00*/  FADD R16, R57, -R7 ;  /* 0x8000000739107221 */ /* 0x000fc40000000000 */
[----:B------:R-:W2:Y:S01]  /*4a10*/  LDS.64 R6, [R15+0x44160] ;  /* 0x044160000f067984 */ /* 0x000ea20000000a00 */
[----:B------:R-:W-:Y:S01]  /*4a20*/  FMUL R57, R122, R27 ;  /* 0x0000001b7a397220 */ /* 0x000fe20000400000 */
[----:B------:R-:W-:Y:S01]  /*4a30*/  FMUL R17, R120, R17 ;  /* 0x0000001178117220 */ /* 0x000fe20000400000 */
[----:B------:R-:W-:-:S03]  /*4a40*/  FMUL R16, R121, R16 ;  /* 0x0000001079107220 */ /* 0x000fc60000400000 */
[----:B------:R-:W-:Y:S02]  /*4a50*/  F2FP.F16.F32.PACK_AB R57, R18, R57 ;  /* 0x000000391239723e */ /* 0x000fe400000000ff */
[----:B------:R-:W-:Y:S02]  /*4a60*/  F2FP.F16.F32.PACK_AB R55, R16, R17 ;  /* 0x000000111037723e */ /* 0x000fe400000000ff */
[----:B------:R-:W3:Y:S01]  /*4a70*/  LDS.64 R16, [R15+0x44180] ;  /* 0x044180000f107984 */ /* 0x000ee20000000a00 */
[----:B------:R-:W-:Y:S01]  /*4a80*/  F2FP.F16.F32.PACK_AB R53, R20, R53 ;  /* 0x000000351435723e */ /* 0x000fe200000000ff */
[----:B------:R-:W-:Y:S01]  /*4a90*/  FMUL R131, R131, UR10 ;  /* 0x0000000a83837c20 */ /* 0x000fe20008400000 */
[----:B------:R-:W-:Y:S01]  /*4aa0*/  FMUL R133, R133, UR10 ;  /* 0x0000000a85857c20 */ /* 0x000fe20008400000 */
[--C-:B-1----:R-:W-:Y:S01]  /*4ab0*/  FADD R59, R60, -R4.reuse ;  /* 0x800000043c3b7221 */ /* 0x102fe20000000000 */
[----:B------:R-:W-:Y:S01]  /*4ac0*/  FADD R89, R62, -R4 ;  /* 0x800000043e597221 */ /* 0x000fe20000000000 */
[--C-:B------:R-:W-:Y:S01]  /*4ad0*/  FADD R4, R61, -R5.reuse ;  /* 0x800000053d047221 */ /* 0x100fe20000000000 */
[----:B------:R-:W-:Y:S01]  /*4ae0*/  FADD R18, R63, -R5 ;  /* 0x800000053f127221 */ /* 0x000fe20000000000 */
[--C-:B------:R-:W-:Y:S01]  /*4af0*/  FADD R5, R64, -R12.reuse ;  /* 0x8000000c40057221 */ /* 0x100fe20000000000 */
[----:B------:R-:W-:Y:S01]  /*4b00*/  FADD R63, R66, -R12 ;  /* 0x8000000c423f7221 */ /* 0x000fe20000000000 */
[----:B------:R-:W-:Y:S01]  /*4b10*/  FMUL R20, R125, R4 ;  /* 0x000000047d147220 */ /* 0x000fe20000400000 */
[----:B------:R-:W-:Y:S01]  /*4b20*/  FADD R12, R65, -R13 ;  /* 0x8000000d410c7221 */ /* 0x000fe20000000000 */
[----:B------:R-:W-:-:S02]  /*4b30*/  FMUL R128, R128, R5 ;  /* 0x0000000580807220 */ /* 0x000fc40000400000 */
[----:B------:R-:W1:Y:S01]  /*4b40*/  LDS.64 R4, [R15+0x441a0] ;  /* 0x0441a0000f047984 */ /* 0x000e620000000a00 */
[----:B------:R-:W-:Y:S01]  /*4b50*/  FMUL R22, R127, R18 ;  /* 0x000000127f167220 */ /* 0x000fe20000400000 */
[----:B------:R-:W-:Y:S01]  /*4b60*/  FADD R18, R67, -R13 ;  /* 0x8000000d43127221 */ /* 0x000fe20000000000 */
[----:B------:R-:W-:Y:S02]  /*4b70*/  FMUL R129, R129, R12 ;  /* 0x0000000c81817220 */ /* 0x000fe40000400000 */
[----:B------:R-:W4:Y:S01]  /*4b80*/  LDS.64 R12, [R15+0x441c0] ;  /* 0x0441c0000f0c7984 */ /* 0x000f220000000a00 */
[--C-:B--2---:R-:W-:Y:S01]  /*4b90*/  FADD R65, R68, -R6.reuse ;  /* 0x8000000644417221 */ /* 0x104fe20000000000 */
[----:B------:R-:W-:Y:S01]  /*4ba0*/  FADD R67, R70, -R6 ;  /* 0x8000000646437221 */ /* 0x000fe20000000000 */
[--C-:B------:R-:W-:Y:S01]  /*4bb0*/  FADD R6, R69, -R7.reuse ;  /* 0x8000000745067221 */ /* 0x100fe20000000000 */
[----:B------:R-:W-:Y:S01]  /*4bc0*/  FMUL R131, R131, R18 ;  /* 0x0000001283837220 */ /* 0x000fe20000400000 */
[----:B------:R-:W-:-:S02]  /*4bd0*/  FADD R18, R71, -R7 ;  /* 0x8000000747127221 */ /* 0x000fc40000000000 */
[----:B------:R-:W-:Y:S02]  /*4be0*/  FMUL R133, R133, R6 ;  /* 0x0000000685857220 */ /* 0x000fe40000400000 */
[----:B------:R1:W2:Y:S01]  /*4bf0*/  LDS.64 R6, [R15+0x441e0] ;  /* 0x0441e0000f067984 */ /* 0x0002a20000000a00 */
[----:B------:R-:W-:Y:S01]  /*4c00*/  FMUL R124, R124, UR10 ;  /* 0x0000000a7c7c7c20 */ /* 0x000fe20008400000 */
[----:B------:R-:W-:Y:S01]  /*4c10*/  FMUL R132, R132, UR10 ;  /* 0x0000000a84847c20 */ /* 0x000fe20008400000 */
[----:B------:R-:W-:Y:S02]  /*4c20*/  FMUL R134, R134, UR10 ;  /* 0x0000000a86867c20 */ /* 0x000fe40008400000 */
[----:B------:R-:W-:Y:S01]  /*4c30*/  FMUL R59, R124, R59 ;  /* 0x0000003b7c3b7220 */ /* 0x000fe20000400000 */
[----:B------:R-:W-:Y:S01]  /*4c40*/  FMUL R132, R132, R65 ;  /* 0x0000004184847220 */ /* 0x000fe20000400000 */
[----:B------:R-:W-:Y:S01]  /*4c50*/  FMUL R69, R134, R67 ;  /* 0x0000004386457220 */ /* 0x000fe20000400000 */
[----:B------:R-:W-:Y:S01]  /*4c60*/  FMUL R135, R135, UR10 ;  /* 0x0000000a87877c20 */ /* 0x000fe20008400000 */
[--C-:B---3--:R-:W-:Y:S01]  /*4c70*/  FADD R65, R72, -R16.reuse ;  /* 0x8000001048417221 */ /* 0x108fe20000000000 */
[----:B------:R-:W-:Y:S01]  /*4c80*/  FADD R67, R74, -R16 ;  /* 0x800000104a437221 */ /* 0x000fe20000000000 */
[--C-:B------:R-:W-:Y:S01]  /*4c90*/  FADD R16, R73, -R17.reuse ;  /* 0x8000001149107221 */ /* 0x100fe20000000000 */
[----:B------:R-:W-:Y:S01]  /*4ca0*/  FMUL R136, R136, UR10 ;  /* 0x0000000a88887c20 */ /* 0x000fe20008400000 */
[----:B------:R-:W-:Y:S01]  /*4cb0*/  FMUL R137, R137, UR10 ;  /* 0x0000000a89897c20 */ /* 0x000fe20008400000 */
[----:B------:R-:W-:Y:S01]  /*4cc0*/  F2FP.F16.F32.PACK_AB R59, R20, R59 ;  /* 0x0000003b143b723e */ /* 0x000fe200000000ff */
[----:B------:R-:W-:Y:S01]  /*4cd0*/  FMUL R20, R135, R18 ;  /* 0x0000001287147220 */ /* 0x000fe20000400000 */
[----:B------:R-:W-:Y:S01]  /*4ce0*/  FADD R18, R75, -R17 ;  /* 0x800000114b127221 */ /* 0x000fe20000000000 */
[----:B------:R-:W-:Y:S01]  /*4cf0*/  FMUL R71, R136, R65 ;  /* 0x0000004188477220 */ /* 0x000fe20000400000 */
[----:B------:R-:W-:Y:S01]  /*4d00*/  FMUL R16, R137, R16 ;  /* 0x0000001089107220 */ /* 0x000fe20000400000 */
[----:B------:R-:W-:Y:S01]  /*4d10*/  FMUL R9, R9, UR10 ;  /* 0x0000000a09097c20 */ /* 0x000fe20008400000 */
[----:B------:R-:W-:Y:S01]  /*4d20*/  FMUL R44, R44, UR10 ;  /* 0x0000000a2c2c7c20 */ /* 0x000fe20008400000 */
[--C-:B-1----:R-:W-:Y:S01]  /*4d30*/  FADD R15, R76, -R4.reuse ;  /* 0x800000044c0f7221 */ /* 0x102fe20000000000 */
[----:B------:R-:W-:Y:S01]  /*4d40*/  FADD R17, R78, -R4 ;  /* 0x800000044e117221 */ /* 0x000fe20000000000 */
[--C-:B------:R-:W-:Y:S01]  /*4d50*/  FADD R4, R77, -R5.reuse ;  /* 0x800000054d047221 */ /* 0x100fe20000000000 */
[----:B------:R-:W-:Y:S01]  /*4d60*/  F2FP.F16.F32.PACK_AB R71, R16, R71 ;  /* 0x000000471047723e */ /* 0x000fe200000000ff */
[----:B------:R-:W-:Y:S01]  /*4d70*/  FADD R16, R79, -R5 ;  /* 0x800000054f107221 */ /* 0x000fe20000000000 */
[--C-:B----4-:R-:W-:Y:S01]  /*4d80*/  FADD R5, R80, -R12.reuse ;  /* 0x8000000c50057221 */ /* 0x110fe20000000000 */
[----:B------:R-:W-:Y:S01]  /*4d90*/  FMUL R9, R9, R4 ;  /* 0x0000000409097220 */ /* 0x000fe20000400000 */
[--C-:B------:R-:W-:Y:S01]  /*4da0*/  FADD R4, R81, -R13.reuse ;  /* 0x8000000d51047221 */ /* 0x100fe20000000000 */
[----:B------:R-:W-:Y:S01]  /*4db0*/  FMUL R145, R145, UR10 ;  /* 0x0000000a91917c20 */ /* 0x000fe20008400000 */
[----:B------:R-:W-:Y:S01]  /*4dc0*/  FMUL R8, R8, UR10 ;  /* 0x0000000a08087c20 */ /* 0x000fe20008400000 */
[----:B------:R-:W-:Y:S01]  /*4dd0*/  FADD R13, R83, -R13 ;  /* 0x8000000d530d7221 */ /* 0x000fe20000000000 */
[----:B------:R-:W-:Y:S01]  /*4de0*/  FMUL R5, R44, R5 ;  /* 0x000000052c057220 */ /* 0x000fe20000400000 */
[----:B------:R-:W-:Y:S01]  /*4df0*/  FMUL R4, R145, R4 ;  /* 0x0000000491047220 */ /* 0x000fe20000400000 */
[----:B------:R-:W-:Y:S01]  /*4e00*/  FMUL R46, R46, UR10 ;  /* 0x0000000a2e2e7c20 */ /* 0x000fe20008400000 */
[----:B------:R-:W-:Y:S01]  /*4e10*/  UIADD3 UR37, UR37, 0x1, URZ ;  /* 0x0000000125257890 */ /* 0x000fe2000fffe03f */
[----:B------:R-:W-:Y:S01]  /*4e20*/  ISETP.NE.AND P2, PT, RZ, UR24, PT ;  /* 0x00000018ff007c0c */ /* 0x000fe2000bf45270 */
[----:B------:R-:W-:Y:S01]  /*4e30*/  FMUL R8, R8, R15 ;  /* 0x0000000f08087220 */ /* 0x000fe20000400000 */
[----:B------:R-:W-:Y:S01]  /*4e40*/  FMUL R15, R46, R13 ;  /* 0x0000000d2e0f7220 */ /* 0x000fe20000400000 */
[----:B------:R-:W-:Y:S01]  /*4e50*/  UISETP.NE.AND UP0, UPT, UR37, 0x2, UPT ;  /* 0x000000022500788c */ /* 0x000fe2000bf05270 */
[----:B------:R-:W-:Y:S01]  /*4e60*/  FADD R12, R82, -R12 ;  /* 0x8000000c520c7221 */ /* 0x000fe20000000000 */
[----:B------:R-:W-:Y:S01]  /*4e70*/  FMUL R45, R45, UR10 ;  /* 0x0000000a2d2d7c20 */ /* 0x000fe20008400000 */
[----:B------:R-:W-:Y:S01]  /*4e80*/  F2FP.F16.F32.PACK_AB R13, R4, R5 ;  /* 0x00000005040d723e */ /* 0x000fe200000000ff */
[----:B------:R-:W-:Y:S01]  /*4e90*/  FMUL R126, R126, UR10 ;  /* 0x0000000a7e7e7c20 */ /* 0x000fe20008400000 */
[----:B------:R-:W-:Y:S01]  /*4ea0*/  FMUL R130, R130, UR10 ;  /* 0x0000000a82827c20 */ /* 0x000fe20008400000 */
[----:B------:R-:W-:Y:S01]  /*4eb0*/  FMUL R138, R138, UR10 ;  /* 0x0000000a8a8a7c20 */ /* 0x000fe20008400000 */
[----:B------:R-:W-:Y:S01]  /*4ec0*/  FMUL R139, R139, UR10 ;  /* 0x0000000a8b8b7c20 */ /* 0x000fe20008400000 */
[----:B------:R-:W-:Y:S01]  /*4ed0*/  FMUL R10, R10, UR10 ;  /* 0x0000000a0a0a7c20 */ /* 0x000fe20008400000 */
[----:B------:R-:W-:Y:S01]  /*4ee0*/  FMUL R11, R11, UR10 ;  /* 0x0000000a0b0b7c20 */ /* 0x000fe20008400000 */
[--C-:B--2---:R-:W-:Y:S01]  /*4ef0*/  FADD R84, R84, -R6.reuse ;  /* 0x8000000654547221 */ /* 0x104fe20000000000 */
[--C-:B------:R-:W-:Y:S01]  /*4f00*/  FADD R85, R85, -R7.reuse ;  /* 0x8000000755557221 */ /* 0x100fe20000000000 */
[----:B------:R-:W-:Y:S01]  /*4f10*/  FMUL R47, R47, UR10 ;  /* 0x0000000a2f2f7c20 */ /* 0x000fe20008400000 */
[----:B------:R-:W-:Y:S01]  /*4f20*/  FMUL R48, R48, UR10 ;  /* 0x0000000a30307c20 */ /* 0x000fe20008400000 */
[----:B------:R-:W-:Y:S01]  /*4f30*/  FADD R5, R86, -R6 ;  /* 0x8000000656057221 */ /* 0x000fe20000000000 */
[----:B------:R-:W-:Y:S01]  /*4f40*/  FADD R4, R87, -R7 ;  /* 0x8000000757047221 */ /* 0x000fe20000000000 */
[----:B------:R-:W-:Y:S01]  /*4f50*/  FMUL R14, R14, UR10 ;  /* 0x0000000a0e0e7c20 */ /* 0x000fe20008400000 */
[----:B------:R-:W-:Y:S01]  /*4f60*/  FMUL R151, R151, UR10 ;  /* 0x0000000a97977c20 */ /* 0x000fe20008400000 */
[----:B------:R-:W-:Y:S01]  /*4f70*/  USEL UR16, URZ, 0x1, UP0 ;  /* 0x000000013f107887 */ /* 0x000fe20008000000 */
[----:B------:R-:W-:Y:S01]  /*4f80*/  FMUL R12, R45, R12 ;  /* 0x0000000c2d0c7220 */ /* 0x000fe20000400000 */
        /* <DEDUP_REMOVED lines=10> */
[----:B------:R-:W-:-:S02]  /*5030*/  USEL UR37, UR37, URZ, UP0 ;  /* 0x0000003f25257287 */ /* 0x000fc40008000000 */
[----:B------:R-:W-:Y:S01]  /*5040*/  ULOP3.LUT UR7, UR7, UR16, URZ, 0x3c, !UPT ;  /* 0x0000001007077292 */ /* 0x000fe2000f8e3c3f */
[----:B------:R-:W-:Y:S02]  /*5050*/  F2FP.F16.F32.PACK_AB R5, R15, R12 ;  /* 0x0000000c0f05723e */ /* 0x000fe400000000ff */
[----:B------:R-:W-:Y:S02]  /*5060*/  F2FP.F16.F32.PACK_AB R29, R29, R28 ;  /* 0x0000001c1d1d723e */ /* 0x000fe400000000ff */
[----:B------:R-:W-:Y:S02]  /*5070*/  F2FP.F16.F32.PACK_AB R31, R31, R30 ;  /* 0x0000001e1f1f723e */ /* 0x000fe400000000ff */
[----:B------:R-:W-:Y:S02]  /*5080*/  F2FP.F16.F32.PACK_AB R33, R33, R32 ;  /* 0x000000202121723e */ /* 0x000fe400000000ff */
[----:B------:R-:W-:Y:S02]  /*5090*/  F2FP.F16.F32.PACK_AB R35, R35, R34 ;  /* 0x000000222323723e */ /* 0x000fe400000000ff */
[----:B------:R-:W-:-:S02]  /*50a0*/  F2FP.F16.F32.PACK_AB R37, R37, R36 ;  /* 0x000000242525723e */ /* 0x000fc400000000ff */
        /* <DEDUP_REMOVED lines=15> */
[----:B------:R-:W-:Y:S01]  /*51a0*/  F2FP.F16.F32.PACK_AB R15, R151, R14 ;  /* 0x0000000e970f723e */ /* 0x000fe200000000ff */
[----:B------:R-:W-:Y:S06]  /*51b0*/  @P2 BRA `(.L_x_24) ;  /* 0x0000000000182947 */ /* 0x000fec0003800000 */
[----:B------:R-:W-:Y:S01]  /*51c0*/  ULEA UR16, UR37, UR38, 0x1 ;  /* 0x0000002625107291 */ /* 0x000fe2000f8e083f */
[----:B------:R-:W-:-:S03]  /*51d0*/  IMAD.U32 R4, RZ, RZ, UR7 ;  /* 0x00000007ff047e24 */ /* 0x000fc6000f8e00ff */
[----:B------:R-:W-:Y:S02]  /*51e0*/  ULEA UR16, UR16, UR36, 0x3 ;  /* 0x0000002410107291 */ /* 0x000fe4000f8e183f */
[----:B------:R-:W-:-:S07]  /*51f0*/  SHF.L.U32 R4, R4, 0x1f, RZ ;  /* 0x0000001f04047819 */ /* 0x000fce00000006ff */
[----:B------:R-:W1:Y:S02]  /*5200*/  SYNCS.PHASECHK.TRANS64.TRYWAIT P1, [UR16+0x448a0], R4 ;  /* 0x0448a004ff0075a7 */ /* 0x000e640008020150 */
[----:B-1----:R-:W-:Y:S05]  /*5210*/  @!P1 BRA `(.L_x_25) ;  /* 0x0000008000509947 */ /* 0x002fea0003800000 */
.L_x_24:
[----:B------:R2:W-:Y:S04]  /*5220*/  STS [R0+0xc000], R19 ;  /* 0x00c0001300007388 */ /* 0x0005e80000000800 */
        /* <DEDUP_REMOVED lines=30> */
[----:B------:R2:W-:Y:S01]  /*5410*/  STS [R0+0xcf80], R15 ;  /* 0x00cf800f00007388 */ /* 0x0005e20000000800 */
[----:B------:R-:W-:Y:S01]  /*5420*/  @!PT LDS RZ, [RZ] ;  /* 0x00000000fffff984 */ /* 0x000fe20000000800 */
[----:B------:R-:W-:Y:S01]  /*5430*/  @!PT LDS RZ, [RZ] ;  /* 0x00000000fffff984 */ /* 0x000fe20000000800 */
[----:B------:R-:W-:Y:S01]  /*5440*/  @!PT LDS RZ, [RZ] ;  /* 0x00000000fffff984 */ /* 0x000fe20000000800 */
[----:B------:R-:W-:Y:S01]  /*5450*/  @!PT LDS RZ, [RZ] ;  /* 0x00000000fffff984 */ /* 0x000fe20000000800 */
[----:B------:R3:W-:Y:S06]  /*5460*/  MEMBAR.ALL.CTA ;  /* 0x0000000000007992 */ /* 0x0007ec0000008000 */
[----:B---3--:R-:W3:Y:S01]  /*5470*/  FENCE.VIEW.ASYNC.S ;  /* 0x00000000000073c6 */ /* 0x008ee20000000000 */
[----:B------:R-:W-:Y:S05]  /*5480*/  @P2 BRA `(.L_x_26) ;  /* 0x0000000000242947 */ /* 0x000fea0003800000 */
[----:B------:R-:W-:Y:S02]  /*5490*/  USHF.L.U32 UR16, UR37, 0x1, URZ ;  /* 0x0000000125107899 */ /* 0x000fe4000800063f */
[----:B------:R-:W-:Y:S02]  /*54a0*/  UIADD3 UR37, UR37, 0x1, URZ ;  /* 0x0000000125257890 */ /* 0x000fe4000fffe03f */
[----:B------:R-:W-:Y:S02]  /*54b0*/  ULOP3.LUT UR16, UR16, 0xfffffffe, UR21, 0xe2, !UPT ;  /* 0xfffffffe10107892 */ /* 0x000fe4000f8ee215 */
[----:B------:R-:W-:Y:S02]  /*54c0*/  UISETP.NE.AND UP0, UPT, UR37, 0x2, UPT ;  /* 0x000000022500788c */ /* 0x000fe4000bf05270 */
[----:B------:R-:W-:Y:S02]  /*54d0*/  ULEA UR16, UR16, UR36, 0x3 ;  /* 0x0000002410107291 */ /* 0x000fe4000f8e183f */
[----:B------:R-:W-:-:S07]  /*54e0*/  USEL UR37, UR37, URZ, UP0 ;  /* 0x0000003f25257287 */ /* 0x000fce0008000000 */
[----:B---3--:R-:W-:Y:S01]  /*54f0*/  SYNCS.ARRIVE.TRANS64.A1T0 RZ, [UR16+0x448a0], RZ ;  /* 0x0448a0ffffff79a7 */ /* 0x008fe20008100010 */
[----:B------:R-:W-:-:S04]  /*5500*/  USEL UR16, URZ, 0x1, UP0 ;  /* 0x000000013f107887 */ /* 0x000fc80008000000 */
[----:B------:R-:W-:-:S12]  /*5510*/  ULOP3.LUT UR7, UR7, UR16, URZ, 0x3c, !UPT ;  /* 0x0000001007077292 */ /* 0x000fd8000f8e3c3f */
.L_x_26:
[----:B------:R-:W-:Y:S02]  /*5520*/  UISETP.NE.AND UP0, UPT, UR24, 0x1, UPT ;  /* 0x000000011800788c */ /* 0x000fe4000bf05270 */
[----:B------:R-:W-:-:S04]  /*5530*/  ULOP3.LUT UR22, UR29, 0x2, URZ, 0xfc, !UPT ;  /* 0x000000021d167892 */ /* 0x000fc8000f8efc3f */
[----:B------:R-:W-:-:S13]  /*5540*/  PLOP3.LUT P1, PT, PT, PT, UP0, 0x80, 0x0 ;  /* 0x000000000000781c */ /* 0x000fda0003f2f008 */
[----:B------:R-:W-:Y:S05]  /*5550*/  @!P1 BRA `(.L_x_27) ;  /* 0x00000004008c9947 */ /* 0x000fea0003800000 */
[----:B--2---:R-:W3:Y:S04]  /*5560*/  LDL.LU.128 R24, [R1+0x100] ;  /* 0x0001000001187983 */ /* 0x004ee80000300c00 */
[----:B------:R-:W3:Y:S04]  /*5570*/  LDL.LU.128 R28, [R1+0x110] ;  /* 0x00011000011c7983 */ /* 0x000ee80000300c00 */
        /* <DEDUP_REMOVED lines=9> */
[----:B------:R-:W3:Y:S01]  /*5610*/  LDL.LU.128 R68, [R1+0x1b0] ;  /* 0x0001b00001447983 */ /* 0x000ee20000300c00 */
[----:B------:R-:W-:-:S02]  /*5620*/  UIADD3 UR12, UR36, 0xc000, URZ ;  /* 0x0000c000240c7890 */ /* 0x000fc4000fffe03f */
[----:B------:R-:W-:Y:S02]  /*5630*/  UIMAD UR20, UR6, 0x600, UR20 ;  /* 0x00000600061478a4 */ /* 0x000fe4000f8e0214 */
[----:B------:R-:W-:Y:S01]  /*5640*/  USHF.R.U32.HI UR12, URZ, 0x4, UR12 ;  /* 0x000000043f0c7899 */ /* 0x000fe2000801160c */
[----:B------:R-:W-:Y:S01]  /*5650*/  UMOV UR19, 0x80000020 ;  /* 0x8000002000137882 */ /* 0x000fe20000000000 */
[----:B------:R-:W-:Y:S02]  /*5660*/  UMOV UR17, 0x80 ;  /* 0x0000008000117882 */ /* 0x000fe40000000000 */
[----:B------:R-:W-:Y:S01]  /*5670*/  ULOP3.LUT UR12, UR12, 0x3fff, URZ, 0xc0, !UPT ;  /* 0x00003fff0c0c7892 */ /* 0x000fe2000f8ec03f */
[----:B------:R-:W-:Y:S01]  /*5680*/  UMOV UR18, UR20 ;  /* 0x0000001400127c82 */ /* 0x000fe20008000000 */
[----:B------:R-:W-:Y:S02]  /*5690*/  UISETP.NE.AND UP0, UPT, UR22, 0x3, UPT ;  /* 0x000000031600788c */ /* 0x000fe4000bf05270 */
[----:B------:R-:W-:-:S04]  /*56a0*/  ULOP3.LUT UR12, UR12, 0x80000, URZ, 0xfc, !UPT ;  /* 0x000800000c0c7892 */ /* 0x000fc8000f8efc3f */
[----:B------:R-:W-:Y:S01]  /*56b0*/  ULEA UR6, UR24, UR12, 0xa ;  /* 0x0000000c18067291 */ /* 0x000fe2000f8e503f */
[----:B------:R-:W-:-:S06]  /*56c0*/  PLOP3.LUT P2, PT, PT, PT, UP0, 0x80, 0x0 ;  /* 0x000000000000781c */ /* 0x000fcc0003f4f008 */
[----:B------:R-:W-:Y:S01]  /*56d0*/  UMOV UR16, UR6 ;  /* 0x0000000600107c82 */ /* 0x000fe20008000000 */
[----:B---3--:R-:W-:-:S06]  /*56e0*/  WARPGROUP.ARRIVE ;  /* 0x00000000000079c5 */ /* 0x008fcc0000000000 */
[----:B------:R-:W-:Y:S01]  /*56f0*/  HGMMA.64x96x16.F32 R24, gdesc[UR16].tnspB, R24, gsb0 ;  /* 0x41600000101879f0 */ /* 0x000fe20008000818 */
[----:B------:R-:W-:Y:S02]  /*5700*/  UIADD3 UR18, UR20, 0x40, URZ ;  /* 0x0000004014127890 */ /* 0x000fe4000fffe03f */
[----:B------:R-:W-:Y:S01]  /*5710*/  UIADD3 UR16, UR6, 0x10, URZ ;  /* 0x0000001006107890 */ /* 0x000fe2000fffe03f */
[----:B------:R-:W-:Y:S01]  /*5720*/  UMOV UR19, 0x80000020 ;  /* 0x8000002000137882 */ /* 0x000fe20000000000 */
[----:B------:R-:W-:Y:S01]  /*5730*/  UMOV UR17, 0x80 ;  /* 0x0000008000117882 */ /* 0x000fe20000000000 */
[----:B------:R-:W-:Y:S02]  /*5740*/  WARPGROUP.DEPBAR.LE gsb0, 0x0 ;  /* 0x00008000000079c5 */ /* 0x000fe40000010000 */
[----:B------:R-:W-:-:S06]  /*5750*/  WARPGROUP.ARRIVE ;  /* 0x00000000000079c5 */ /* 0x000fcc0000000000 */
        /* <DEDUP_REMOVED lines=42> */
[----:B------:R-:W-:Y:S03]  /*5a00*/  HGMMA.64x96x16.F32 R24, gdesc[UR16].tnspB, R24, gsb0 ;  /* 0x41600000101879f0 */ /* 0x000fe60008000818 */
[----:B------:R-:W-:Y:S02]  /*5a10*/  WARPGROUP.DEPBAR.LE gsb0, 0x0 ;  /* 0x00008000000079c5 */ /* 0x000fe40000010000 */
[----:B------:R2:W-:Y:S04]  /*5a20*/  STL.128 [R1+0x100], R24 ;  /* 0x0001001801007387 */ /* 0x0005e80000100c00 */
        /* <DEDUP_REMOVED lines=10> */
[----:B------:R2:W-:Y:S01]  /*5ad0*/  STL.128 [R1+0x1b0], R68 ;  /* 0x0001b04401007387 */ /* 0x0005e20000100c00 */
[----:B------:R-:W-:Y:S05]  /*5ae0*/  @!P2 BRA `(.L_x_28) ;  /* 0x000000000004a947 */ /* 0x000fea0003800000 */
[----:B------:R-:W-:Y:S01]  /*5af0*/  BPT.TRAP 0x1 ;  /* 0x000000040000795c */ /* 0x000fe20000300000 */
.L_x_28:
[----:B------:R-:W-:Y:S01]  /*5b00*/  ULEA UR6, UR5, UR36, 0x3 ;  /* 0x0000002405067291 */ /* 0x000fe2000f8e183f */
[----:B-1----:R-:W-:-:S05]  /*5b10*/  IMAD.U32 R4, RZ, RZ, UR8 ;  /* 0x00000008ff047e24 */ /* 0x002fca000f8e00ff */
[----:B------:R-:W-:-:S04]  /*5b20*/  SHF.L.U32 R4, R4, 0x1f, RZ ;  /* 0x0000001f04047819 */ /* 0x000fc800000006ff */
[----:B------:R-:W1:Y:S02]  /*5b30*/  SYNCS.PHASECHK.TRANS64.TRYWAIT P1, [UR6+0x44890], R4 ;  /* 0x04489004ff0075a7 */ /* 0x000e640008020146 */
[----:B-1----:R-:W-:Y:S05]  /*5b40*/  @!P1 BRA `(.L_x_29) ;  /* 0x00000078001c9947 */ /* 0x002fea0003800000 */
.L_x_133:
[----:B------:R-:W-:Y:S05]  /*5b50*/  @!P2 BRA `(.L_x_30) ;  /* 0x000000000004a947 */ /* 0x000fea0003800000 */
[----:B------:R-:W-:Y:S01]  /*5b60*/  BPT.TRAP 0x1 ;  /* 0x000000040000795c */ /* 0x000fe20000300000 */
.L_x_30:
[----:B------:R-:W-:Y:S01]  /*5b70*/  SYNCS.ARRIVE.TRANS64.A1T0 RZ, [UR6+0x44880], RZ ;  /* 0x044880ffffff79a7 */ /* 0x000fe20008100006 */
[----:B------:R-:W-:Y:S05]  /*5b80*/  BRA `(.L_x_31) ;  /* 0x0000002000f47947 */ /* 0x000fea0003800000 */
.L_x_27:
[----:B------:R-:W-:Y:S01]  /*5b90*/  ULEA UR16, UR37, UR38, 0x1 ;  /* 0x0000002625107291 */ /* 0x000fe2000f8e083f */
[----:B-1----:R-:W-:Y:S01]  /*5ba0*/  IMAD.U32 R4, RZ, RZ, UR7 ;  /* 0x00000007ff047e24 */ /* 0x002fe2000f8e00ff */
[----:B------:R-:W-:Y:S02]  /*5bb0*/  UISETP.NE.AND UP0, UPT, UR22, 0x3, UPT ;  /* 0x000000031600788c */ /* 0x000fe4000bf05270 */
[----:B------:R-:W-:Y:S02]  /*5bc0*/  ULEA UR16, UR16, UR12, 0x3 ;  /* 0x0000000c10107291 */ /* 0x000fe4000f8e183f */
[----:B------:R-:W-:-:S07]  /*5bd0*/  SHF.L.U32 R4, R4, 0x1f, RZ ;  /* 0x0000001f04047819 */ /* 0x000fce00000006ff */
[----:B---3--:R-:W1:Y:S02]  /*5be0*/  SYNCS.PHASECHK.TRANS64.TRYWAIT P1, [UR16], R4 ;  /* 0x00000004ff0075a7 */ /* 0x008e640008020150 */
[----:B-1----:R-:W-:Y:S05]  /*5bf0*/  @!P1 BRA `(.L_x_32) ;  /* 0x0000007800089947 */ /* 0x002fea0003800000 */
.L_x_134:
[----:B------:R-:W-:Y:S01]  /*5c00*/  UIADD3 UR16, UR36, 0xc000, URZ ;  /* 0x0000c00024107890 */ /* 0x000fe2000fffe03f */
[----:B------:R-:W-:Y:S03]  /*5c10*/  STL.128 [R1+0x1f0], R164 ;  /* 0x0001f0a401007387 */ /* 0x000fe60000100c00 */
[----:B------:R-:W-:Y:S01]  /*5c20*/  USHF.R.U32.HI UR16, URZ, 0x4, UR16 ;  /* 0x000000043f107899 */ /* 0x000fe20008011610 */
[----:B------:R-:W-:Y:S01]  /*5c30*/  STL.128 [R1+0x1e0], R160 ;  /* 0x0001e0a001007387 */ /* 0x000fe20000100c00 */
[----:B------:R-:W-:Y:S02]  /*5c40*/  ULOP3.LUT UR27, UR13, 0x1000000, URZ, 0xfc, !UPT ;  /* 0x010000000d1b7892 */ /* 0x000fe4000f8efc3f */
[----:B------:R-:W-:Y:S01]  /*5c50*/  ULOP3.LUT UR31, UR4, 0x2, URZ, 0x3c, !UPT ;  /* 0x00000002041f7892 */ /* 0x000fe2000f8e3c3f */
[----:B------:R-:W-:Y:S01]  /*5c60*/  STL.128 [R1+0x1d0], R156 ;  /* 0x0001d09c01007387 */ /* 0x000fe20000100c00 */
[----:B------:R-:W-:-:S02]  /*5c70*/  ULOP3.LUT UR22, UR16, 0x3fff, URZ, 0xc0, !UPT ;  /* 0x00003fff10167892 */ /* 0x000fc4000f8ec03f */
[----:B------:R-:W-:Y:S01]  /*5c80*/  UIMAD UR18, UR31, 0x300, UR27 ;  /* 0x000003001f1278a4 */ /* 0x000fe2000f8e021b */
[----:B------:R3:W-:Y:S01]  /*5c90*/  STL.128 [R1+0x1c0], R152 ;  /* 0x0001c09801007387 */ /* 0x0007e20000100c00 */
[----:B------:R-:W-:Y:S01]  /*5ca0*/  ULOP3.LUT UR13, UR22, 0x800000, URZ, 0xfc, !UPT ;  /* 0x00800000160d7892 */ /* 0x000fe2000f8efc3f */
[----:B--2---:R-:W-:Y:S01]  /*5cb0*/  WARPGROUP.ARRIVE ;  /* 0x00000000000079c5 */ /* 0x004fe20000000000 */
[----:B------:R-:W-:Y:S01]  /*5cc0*/  UMOV UR19, 0x80000020 ;  /* 0x8000002000137882 */ /* 0x000fe20000000000 */
[----:B------:R-:W-:Y:S01]  /*5cd0*/  UMOV UR17, 0x8 ;  /* 0x0000000800117882 */ /* 0x000fe20000000000 */
[----:B------:R-:W2:Y:S03]  /*5ce0*/  LDL.LU.128 R120, [R1+0x100] ;  /* 0x0001000001787983 */ /* 0x000ea60000300c00 */
[----:B------:R-:W-:Y:S01]  /*5cf0*/  UMOV UR16, UR13 ;  /* 0x0000000d00107c82 */ /* 0x000fe20008000000 */
[----:B------:R-:W2:Y:S01]  /*5d00*/  LDL.LU.128 R124, [R1+0x110] ;  /* 0x00011000017c7983 */ /* 0x000ea20000300c00 */
[----:B------:R-:W-:Y:S01]  /*5d10*/  HGMMA.64x96x16.F32 R72, gdesc[UR16].tnspA.tnspB, RZ, !UPT, gsb0 ;  /* 0x61600000104879f0 */ /* 0x000fe2000c0008ff */
[----:B------:R-:W-:Y:S01]  /*5d20*/  UIADD3 UR16, UR13, 0x40, URZ ;  /* 0x000000400d107890 */ /* 0x000fe2000fffe03f */
[----:B------:R-:W-:Y:S01]  /*5d30*/  UMOV UR17, 0x8 ;  /* 0x0000000800117882 */ /* 0x000fe20000000000 */
[----:B------:R-:W-:Y:S01]  /*5d40*/  UIADD3 UR28, UR27, 0x40, URZ ;  /* 0x000000401b1c7890 */ /* 0x000fe2000fffe03f */
[----:B------:R-:W2:Y:S04]  /*5d50*/  LDL.LU.128 R128, [R1+0x120] ;  /* 0x0001200001807983 */ /* 0x000ea80000300c00 */
[----:B------:R-:W2:Y:S04]  /*5d60*/  LDL.LU.128 R132, [R1+0x130] ;  /* 0x0001300001847983 */ /* 0x000ea80000300c00 */
[----:B------:R-:W2:Y:S04]  /*5d70*/  LDL.LU.128 R136, [R1+0x140] ;  /* 0x0001400001887983 */ /* 0x000ea80000300c00 */
[----:B------:R-:W2:Y:S04]  /*5d80*/  LDL.LU.128 R140, [R1+0x150] ;  /* 0x00015000018c7983 */ /* 0x000ea80000300c00 */
[----:B------:R-:W2:Y:S04]  /*5d90*/  LDL.LU.128 R144, [R1+0x160] ;  /* 0x0001600001907983 */ /* 0x000ea80000300c00 */
[----:B------:R-:W2:Y:S04]  /*5da0*/  LDL.LU.128 R148, [R1+0x170] ;  /* 0x0001700001947983 */ /* 0x000ea80000300c00 */
[----:B---3--:R-:W2:Y:S04]  /*5db0*/  LDL.LU.128 R152, [R1+0x180] ;  /* 0x0001800001987983 */ /* 0x008ea80000300c00 */
[----:B------:R-:W2:Y:S04]  /*5dc0*/  LDL.LU.128 R156, [R1+0x190] ;  /* 0x00019000019c7983 */ /* 0x000ea80000300c00 */
[----:B------:R-:W2:Y:S04]  /*5dd0*/  LDL.LU.128 R160, [R1+0x1a0] ;  /* 0x0001a00001a07983 */ /* 0x000ea80000300c00 */
[----:B------:R-:W2:Y:S01]  /*5de0*/  LDL.LU.128 R164, [R1+0x1b0] ;  /* 0x0001b00001a47983 */ /* 0x000ea20000300c00 */
[----:B------:R-:W-:-:S02]  /*5df0*/  UIMAD UR31, UR31, 0x300, UR28 ;  /* 0x000003001f1f78a4 */ /* 0x000fc4000f8e021c */
[----:B------:R-:W-:Y:S02]  /*5e00*/  UIMAD UR28, UR4, 0x300, UR28 ;  /* 0x00000300041c78a4 */ /* 0x000fe4000f8e021c */
[----:B------:R-:W-:Y:S02]  /*5e10*/  ULOP3.LUT UR22, UR22, 0x80000, URZ, 0xfc, !UPT ;  /* 0x0008000016167892 */ /* 0x000fe4000f8efc3f */
[----:B------:R-:W-:Y:S01]  /*5e20*/  UIMAD UR6, UR6, 0x600, UR20 ;  /* 0x00000600060678a4 */ /* 0x000fe2000f8e0214 */
[----:B------:R-:W-:Y:S02]  /*5e30*/  WARPGROUP.DEPBAR.LE gsb0, 0x0 ;  /* 0x00008000000079c5 */ /* 0x000fe40000010000 */
[----:B------:R-:W-:-:S06]  /*5e40*/  WARPGROUP.ARRIVE ;  /* 0x00000000000079c5 */ /* 0x000fcc0000000000 */
[----:B------:R-:W-:Y:S01]  /*5e50*/  HGMMA.64x96x16.F32 R24, gdesc[UR16].tnspA.tnspB, RZ, !UPT, gsb0 ;  /* 0x61600000101879f0 */ /* 0x000fe2000c0008ff */
[----:B------:R-:W-:Y:S01]  /*5e60*/  UIADD3 UR16, UR13, 0x100, URZ ;  /* 0x000001000d107890 */ /* 0x000fe2000fffe03f */
[----:B------:R-:W-:Y:S01]  /*5e70*/  UMOV UR18, UR31 ;  /* 0x0000001f00127c82 */ /* 0x000fe20008000000 */
[----:B------:R-:W-:Y:S01]  /*5e80*/  UMOV UR19, 0x80000020 ;  /* 0x8000002000137882 */ /* 0x000fe20000000000 */
[----:B------:R-:W-:Y:S01]  /*5e90*/  UMOV UR17, 0x8 ;  /* 0x0000000800117882 */ /* 0x000fe20000000000 */
[----:B------:R-:W-:Y:S02]  /*5ea0*/  WARPGROUP.DEPBAR.LE gsb0, 0x0 ;  /* 0x00008000000079c5 */ /* 0x000fe40000010000 */
[----:B------:R-:W-:-:S06]  /*5eb0*/  WARPGROUP.ARRIVE ;  /* 0x00000000000079c5 */ /* 0x000fcc0000000000 */
[----:B------:R-:W-:Y:S01]  /*5ec0*/  HGMMA.64x96x16.F32 R72, gdesc[UR16].tnspA.tnspB, R72, gsb0 ;  /* 0x61600000104879f0 */ /* 0x000fe20008000848 */
[----:B------:R-:W-:Y:S01]  /*5ed0*/  UIADD3 UR16, UR13, 0x140, URZ ;  /* 0x000001400d107890 */ /* 0x000fe2000fffe03f */
[----:B------:R-:W-:Y:S01]  /*5ee0*/  UMOV UR17, 0x8 ;  /* 0x0000000800117882 */ /* 0x000fe20000000000 */
[----:B------:R-:W-:Y:S02]  /*5ef0*/  WARPGROUP.DEPBAR.LE gsb0, 0x0 ;  /* 0x00008000000079c5 */ /* 0x000fe40000010000 */
[----:B------:R-:W-:-:S06]  /*5f00*/  WARPGROUP.ARRIVE ;  /* 0x00000000000079c5 */ /* 0x000fcc0000000000 */
[----:B------:R-:W-:Y:S01]  /*5f10*/  HGMMA.64x96x16.F32 R24, gdesc[UR16].tnspA.tnspB, R24, gsb0 ;  /* 0x61600000101879f0 */ /* 0x000fe20008000818 */
[----:B------:R-:W-:Y:S02]  /*5f20*/  UIADD3 UR18, UR31, 0x40, URZ ;  /* 0x000000401f127890 */ /* 0x000fe4000fffe03f */
[----:B------:R-:W-:Y:S01]  /*5f30*/  UIADD3 UR16, UR13, 0x200, URZ ;  /* 0x000002000d107890 */ /* 0x000fe2000fffe03f */
        /* <DEDUP_REMOVED lines=22> */
[----:B------:R-:W-:Y:S02]  /*60a0*/  UIMAD UR18, UR4, 0x300, UR27 ;  /* 0x00000300041278a4 */ /* 0x000fe4000f8e021b */
        /* <DEDUP_REMOVED lines=52> */
[----:B--2---:R-:W-:-:S06]  /*63f0*/  WARPGROUP.ARRIVE ;  /* 0x00000000000079c5 */ /* 0x004fcc0000000000 */
        /* <DEDUP_REMOVED lines=55> */
[----:B--2---:R2:W5:Y:S04]  /*6770*/  LDL.LU.128 R152, [R1+0x1c0] ;  /* 0x0001c00001987983 */ /* 0x0045680000300c00 */
[----:B---3--:R2:W5:Y:S04]  /*6780*/  LDL.LU.128 R156, [R1+0x1d0] ;  /* 0x0001d000019c7983 */ /* 0x0085680000300c00 */
[----:B----4-:R2:W5:Y:S04]  /*6790*/  LDL.LU.128 R160, [R1+0x1e0] ;  /* 0x0001e00001a07983 */ /* 0x0105680000300c00 */
[----:B-1----:R2:W5:Y:S01]  /*67a0*/  LDL.LU.128 R164, [R1+0x1f0] ;  /* 0x0001f00001a47983 */ /* 0x0025620000300c00 */
[----:B------:R-:W-:-:S03]  /*67b0*/  USHF.L.U32 UR6, UR37, 0x1, URZ ;  /* 0x0000000125067899 */ /* 0x000fc6000800063f */
        /* <DEDUP_REMOVED lines=8> */
[----:B------:R-:W-:Y:S01]  /*6840*/  ULOP3.LUT UR21, UR6, 0xfffffffe, UR21, 0xe2, !UPT ;  /* 0xfffffffe06157892 */ /* 0x000fe2000f8ee215 */
[----:B------:R-:W-:-:S03]  /*6850*/  PLOP3.LUT P1, PT, PT, PT, UP0, 0x80, 0x0 ;  /* 0x000000000000781c */ /* 0x000fc60003f2f008 */
[----:B------:R-:W-:-:S09]  /*6860*/  ULEA UR12, UR21, UR12, 0x3 ;  /* 0x0000000c150c7291 */ /* 0x000fd2000f8e183f */
[----:B------:R-:W-:Y:S01]  /*6870*/  SYNCS.ARRIVE.TRANS64.A1T0 RZ, [UR12], RZ ;  /* 0x000000ffffff79a7 */ /* 0x000fe2000810000c */
[----:B------:R-:W-:Y:S05]  /*6880*/  @!P1 BRA `(.L_x_33) ;  /* 0x0000000000049947 */ /* 0x000fea0003800000 */
[----:B------:R-:W-:Y:S01]  /*6890*/  BPT.TRAP 0x1 ;  /* 0x000000040000795c */ /* 0x000fe20000300000 */
.L_x_33:
[----:B------:R-:W-:Y:S01]  /*68a0*/  ULEA UR17, UR5, UR36, 0x3 ;  /* 0x0000002405117291 */ /* 0x000fe2000f8e183f */
[----:B------:R-:W-:-:S05]  /*68b0*/  IMAD.U32 R4, RZ, RZ, UR8 ;  /* 0x00000008ff047e24 */ /* 0x000fca000f8e00ff */
[----:B------:R-:W-:-:S04]  /*68c0*/  SHF.L.U32 R4, R4, 0x1f, RZ ;  /* 0x0000001f04047819 */ /* 0x000fc800000006ff */
[----:B------:R-:W1:Y:S02]  /*68d0*/  SYNCS.PHASECHK.TRANS64.TRYWAIT P2, [UR17+0x44890], R4 ;  /* 0x04489004ff0075a7 */ /* 0x000e640008040151 */
[----:B-1----:R-:W-:Y:S05]  /*68e0*/  @!P2 BRA `(.L_x_34) ;  /* 0x0000006800e4a947 */ /* 0x002fea0003800000 */
.L_x_135:
[----:B------:R-:W3:Y:S01]  /*68f0*/  S2UR UR16, SR_SWINHI ;  /* 0x00000000001079c3 */ /* 0x000ee20000002f00 */
[----:B------:R-:W-:-:S06]  /*6900*/  UIMAD UR6, UR5, 0x3000, URZ ;  /* 0x00003000050678a4 */ /* 0x000fcc000f8e023f */
[----:B--2---:R-:W-:Y:S01]  /*6910*/  IADD3 R126, P2, R2, UR6, RZ ;  /* 0x00000006027e7c10 */ /* 0x004fe2000ff5e0ff */
[----:B------:R-:W-:-:S06]  /*6920*/  USHF.R.S32.HI UR6, URZ, 0x1f, UR6 ;  /* 0x0000001f3f067899 */ /* 0x000fcc0008011406 */
[----:B-1----:R-:W-:Y:S01]  /*6930*/  LEA.HI.X.SX32 R5, R2, UR6, 0x1, P2 ;  /* 0x0000000602057c11 */ /* 0x002fe200090f0eff */
[----:B------:R-:W-:Y:S01]  /*6940*/  UMOV UR12, UR36 ;  /* 0x00000024000c7c82 */ /* 0x000fe20008000000 */
[----:B---3--:R-:W-:Y:S01]  /*6950*/  UMOV UR13, UR16 ;  /* 0x00000010000d7c82 */ /* 0x008fe20008000000 */
[----:B------:R-:W-:-:S04]  /*6960*/  LEA R127, P3, R126, UR12, 0x2 ;  /* 0x0000000c7e7f7c11 */ /* 0x000fc8000f8610ff */
[----:B------:R-:W-:Y:S02]  /*6970*/  IADD3 R129, P2, R127, 0x2cc00, RZ ;  /* 0x0002cc007f817810 */ /* 0x000fe40007f5e0ff */
[----:B------:R-:W-:Y:S02]  /*6980*/  LEA.HI.X R126, R126, UR13, R5, 0x2, P3 ;  /* 0x0000000d7e7e7c11 */ /* 0x000fe400098f1405 */
[----:B------:R-:W-:Y:S02]  /*6990*/  LOP3.LUT R128, R129, 0x380, RZ, 0xc0, !PT ;  /* 0x0000038081807812 */ /* 0x000fe400078ec0ff */
[C---:B------:R-:W-:Y:S02]  /*69a0*/  IADD3 R125, P6, R127.reuse, 0x2c000, RZ ;  /* 0x0002c0007f7d7810 */ /* 0x040fe40007fde0ff */
[----:B------:R-:W-:Y:S02]  /*69b0*/  SHF.R.U64 R128, R128, 0x3, RZ ;  /* 0x0000000380807819 */ /* 0x000fe400000012ff */
[----:B------:R-:W-:-:S02]  /*69c0*/  IADD3 R131, P3, R127, 0x2c020, RZ ;  /* 0x0002c0207f837810 */ /* 0x000fc40007f7e0ff */
[----:B------:R-:W-:Y:S01]  /*69d0*/  LOP3.LUT R128, R128, R129, RZ, 0x3c, !PT ;  /* 0x0000008180807212 */ /* 0x000fe200078e3cff */
[----:B------:R-:W-:Y:S01]  /*69e0*/  IMAD.X R129, RZ, RZ, R126, P2 ;  /* 0x000000ffff817224 */ /* 0x000fe200010e067e */
[----:B------:R-:W-:Y:S02]  /*69f0*/  IADD3 R19, P2, R127, 0x2c060, RZ ;  /* 0x0002c0607f137810 */ /* 0x000fe40007f5e0ff */
[----:B------:R-:W-:Y:S02]  /*6a00*/  LOP3.LUT R124, R125, 0x380, RZ, 0xc0, !PT ;  /* 0x000003807d7c7812 */ /* 0x000fe400078ec0ff */
[----:B------:R-:W-:Y:S02]  /*6a10*/  LOP3.LUT R130, R131, 0x380, RZ, 0xc0, !PT ;  /* 0x0000038083827812 */ /* 0x000fe400078ec0ff */
[----:B------:R-:W-:Y:S02]  /*6a20*/  LOP3.LUT R18, R19, 0x380, RZ, 0xc0, !PT ;  /* 0x0000038013127812 */ /* 0x000fe400078ec0ff */
[----:B------:R-:W-:-:S02]  /*6a30*/  SHF.R.U64 R124, R124, 0x3, RZ ;  /* 0x000000037c7c7819 */ /* 0x000fc400000012ff */
[----:B------:R-:W-:Y:S02]  /*6a40*/  SHF.R.U64 R130, R130, 0x3, RZ ;  /* 0x0000000382827819 */ /* 0x000fe400000012ff */
[----:B------:R-:W-:Y:S02]  /*6a50*/  SHF.R.U64 R18, R18, 0x3, RZ ;  /* 0x0000000312127819 */ /* 0x000fe400000012ff */
[C---:B------:R-:W-:Y:S02]  /*6a60*/  IADD3 R133, P4, R127.reuse, 0x2cc20, RZ ;  /* 0x0002cc207f857810 */ /* 0x040fe40007f9e0ff */
[----:B------:R-:W-:Y:S01]  /*6a70*/  LOP3.LUT R124, R124, R125, RZ, 0x3c, !PT ;  /* 0x0000007d7c7c7212 */ /* 0x000fe200078e3cff */
[--C-:B------:R-:W-:Y:S01]  /*6a80*/  IMAD.X R125, RZ, RZ, R126.reuse, P6 ;  /* 0x000000ffff7d7224 */ /* 0x100fe200030e067e */
[C---:B------:R-:W-:Y:S02]  /*6a90*/  IADD3 R23, P5, R127.reuse, 0x2c040, RZ ;  /* 0x0002c0407f177810 */ /* 0x040fe40007fbe0ff */
[----:B------:R-:W-:Y:S01]  /*6aa0*/  LOP3.LUT R130, R130, R131, RZ, 0x3c, !PT ;  /* 0x0000008382827212 */ /* 0x000fe200078e3cff */
[--C-:B------:R-:W-:Y:S01]  /*6ab0*/  IMAD.X R131, RZ, RZ, R126.reuse, P3 ;  /* 0x000000ffff837224 */ /* 0x100fe200018e067e */
[C---:B------:R-:W-:Y:S01]  /*6ac0*/  IADD3 R21, P6, R127.reuse, 0x2cc40, RZ ;  /* 0x0002cc407f157810 */ /* 0x040fe20007fde0ff */
[----:B------:R-:W-:Y:S01]  /*6ad0*/  ST.E desc[UR14][R124.64], R72 ;  /* 0x000000487c007985 */ /* 0x000fe2000c10190e */
[----:B------:R-:W-:Y:S01]  /*6ae0*/  LOP3.LUT R18, R18, R19, RZ, 0x3c, !PT ;  /* 0x0000001312127212 */ /* 0x000fe200078e3cff */
[----:B------:R-:W-:Y:S01]  /*6af0*/  IMAD.X R19, RZ, RZ, R126, P2 ;  /* 0x000000ffff137224 */ /* 0x000fe200010e067e */
[----:B------:R-:W-:Y:S01]  /*6b00*/  IADD3 R17, P3, R127, 0x2cc60, RZ ;  /* 0x0002cc607f117810 */ /* 0x000fe20007f7e0ff */
[----:B------:R1:W-:Y:S01]  /*6b10*/  ST.E desc[UR14][R124.64+0x4], R73 ;  /* 0x000004497c007985 */ /* 0x0003e2000c10190e */
[----:B------:R-:W-:-:S02]  /*6b20*/  LOP3.LUT R132, R133, 0x380, RZ, 0xc0, !PT ;  /* 0x0000038085847812 */ /* 0x000fc400078ec0ff */
[----:B------:R-:W-:Y:S01]  /*6b30*/  IADD3 R9, P2, R127, 0x2d020, RZ ;  /* 0x0002d0207f097810 */ /* 0x000fe20007f5e0ff */
[----:B------:R-:W-:Y:S01]  /*6b40*/  ST.E desc[UR14][R128.64], R74 ;  /* 0x0000004a80007985 */ /* 0x000fe2000c10190e */
[----:B------:R-:W-:Y:S02]  /*6b50*/  LOP3.LUT R22, R23, 0x380, RZ, 0xc0, !PT ;  /* 0x0000038017167812 */ /* 0x000fe400078ec0ff */
[----:B------:R-:W-:Y:S01]  /*6b60*/  LOP3.LUT R20, R21, 0x380, RZ, 0xc0, !PT ;  /* 0x0000038015147812 */ /* 0x000fe200078ec0ff */
[----:B------:R-:W-:Y:S01]  /*6b70*/  ST.E desc[UR14][R128.64+0x4], R75 ;  /* 0x0000044b80007985 */ /* 0x000fe2000c10190e */
[----:B------:R-:W-:Y:S02]  /*6b80*/  LOP3.LUT R16, R17, 0x380, RZ, 0xc0, !PT ;  /* 0x0000038011107812 */ /* 0x000fe400078ec0ff */
[----:B------:R-:W-:Y:S01]  /*6b90*/  SHF.R.U64 R132, R132, 0x3, RZ ;  /* 0x0000000384847819 */ /* 0x000fe200000012ff */
[----:B------:R2:W-:Y:S01]  /*6ba0*/  ST.E desc[UR14][R130.64+0x4], R77 ;  /* 0x0000044d82007985 */ /* 0x0005e2000c10190e */
[----:B------:R-:W-:-:S02]  /*6bb0*/  LOP3.LUT R8, R9, 0x380, RZ, 0xc0, !PT ;  /* 0x0000038009087812 */ /* 0x000fc400078ec0ff */
[----:B------:R-:W-:Y:S01]  /*6bc0*/  SHF.R.U64 R22, R22, 0x3, RZ ;  /* 0x0000000316167819 */ /* 0x000fe200000012ff */
[----:B------:R3:W-:Y:S01]  /*6bd0*/  ST.E desc[UR14][R130.64], R76 ;  /* 0x0000004c82007985 */ /* 0x0007e2000c10190e */
[----:B------:R-:W-:Y:S02]  /*6be0*/  SHF.R.U64 R20, R20, 0x3, RZ ;  /* 0x0000000314147819 */ /* 0x000fe400000012ff */
[----:B------:R-:W-:Y:S02]  /*6bf0*/  SHF.R.U64 R16, R16, 0x3, RZ ;  /* 0x0000000310107819 */ /* 0x000fe400000012ff */
[----:B------:R-:W-:Y:S01]  /*6c00*/  LOP3.LUT R132, R132, R133, RZ, 0x3c, !PT ;  /* 0x0000008584847212 */ /* 0x000fe200078e3cff */
[--C-:B------:R-:W-:Y:S01]  /*6c10*/  IMAD.X R133, RZ, RZ, R126.reuse, P4 ;  /* 0x000000ffff857224 */ /* 0x100fe200020e067e */
[----:B------:R-:W-:Y:S02]  /*6c20*/  SHF.R.U64 R8, R8, 0x3, RZ ;  /* 0x0000000308087819 */ /* 0x000fe400000012ff */
[----:B------:R-:W-:Y:S01]  /*6c30*/  LOP3.LUT R22, R22, R23, RZ, 0x3c, !PT ;  /* 0x0000001716167212 */ /* 0x000fe200078e3cff */
[--C-:B------:R-:W-:Y:S01]  /*6c40*/  IMAD.X R23, RZ, RZ, R126.reuse, P5 ;  /* 0x000000ffff177224 */ /* 0x100fe200028e067e */
[C---:B------:R-:W-:Y:S01]  /*6c50*/  IADD3 R15, P4, R127.reuse, 0x2c400, RZ ;  /* 0x0002c4007f0f7810 */ /* 0x040fe20007f9e0ff */
[----:B------:R-:W-:Y:S01]  /*6c60*/  ST.E desc[UR14][R132.64], R78 ;  /* 0x0000004e84007985 */ /* 0x000fe2000c10190e */
[----:B------:R-:W-:Y:S01]  /*6c70*/  LOP3.LUT R20, R20, R21, RZ, 0x3c, !PT ;  /* 0x0000001514147212 */ /* 0x000fe200078e3cff */
[--C-:B------:R-:W-:Y:S01]  /*6c80*/  IMAD.X R21, RZ, RZ, R126.reuse, P6 ;  /* 0x000000ffff157224 */ /* 0x100fe200030e067e */
[----:B------:R-:W-:Y:S01]  /*6c90*/  LOP3.LUT R16, R16, R17, RZ, 0x3c, !PT ;  /* 0x0000001110107212 */ /* 0x000fe200078e3cff */
[----:B------:R-:W-:Y:S01]  /*6ca0*/  IMAD.X R17, RZ, RZ, R126, P3 ;  /* 0x000000ffff117224 */ /* 0x000fe200018e067e */
[C---:B------:R-:W-:Y:S01]  /*6cb0*/  IADD3 R13, P5, R127.reuse, 0x2d000, RZ ;  /* 0x0002d0007f0d7810 */ /* 0x040fe20007fbe0ff */
[----:B------:R4:W-:Y:S01]  /*6cc0*/  ST.E desc[UR14][R132.64+0x4], R79 ;  /* 0x0000044f84007985 */ /* 0x0009e2000c10190e */
[----:B------:R-:W-:-:S02]  /*6cd0*/  IADD3 R11, P6, R127, 0x2c420, RZ ;  /* 0x0002c4207f0b7810 */ /* 0x000fc40007fde0ff */
[----:B------:R-:W-:Y:S01]  /*6ce0*/  LOP3.LUT R8, R8, R9, RZ, 0x3c, !PT ;  /* 0x0000000908087212 */ /* 0x000fe200078e3cff */
[----:B------:R-:W-:Y:S01]  /*6cf0*/  IMAD.X R9, RZ, RZ, R126, P2 ;  /* 0x000000ffff097224 */ /* 0x000fe200010e067e */
[----:B------:R-:W-:Y:S01]  /*6d00*/  IADD3 R7, P3, R127, 0x2c440, RZ ;  /* 0x0002c4407f077810 */ /* 0x000fe20007f7e0ff */
[----:B------:R-:W-:Y:S01]  /*6d10*/  ST.E desc[UR14][R22.64], R80 ;  /* 0x0000005016007985 */ /* 0x000fe2000c10190e */
[----:B------:R-:W-:Y:S02]  /*6d20*/  LOP3.LUT R14, R15, 0x380, RZ, 0xc0, !PT ;  /* 0x000003800f0e7812 */ /* 0x000fe400078ec0ff */
[----:B-1----:R-:W-:Y:S01]  /*6d30*/  IADD3 R125, P2, R127, 0x2c800, RZ ;  /* 0x0002c8007f7d7810 */ /* 0x002fe20007f5e0ff */
[----:B------:R-:W-:Y:S01]  /*6d40*/  ST.E desc[UR14][R22.64+0x4], R81 ;  /* 0x0000045116007985 */ /* 0x000fe2000c10190e */
[----:B------:R-:W-:Y:S02]  /*6d50*/  LOP3.LUT R12, R13, 0x380, RZ, 0xc0, !PT ;  /* 0x000003800d0c7812 */ /* 0x000fe400078ec0ff */
[----:B------:R-:W-:Y:S01]  /*6d60*/  LOP3.LUT R10, R11, 0x380, RZ, 0xc0, !PT ;  /* 0x000003800b0a7812 */ /* 0x000fe200078ec0ff */
[----:B------:R1:W-:Y:S01]  /*6d70*/  ST.E desc[UR14][R20.64+0x4], R83 ;  /* 0x0000045314007985 */ /* 0x0003e2000c10190e */
[----:B------:R-:W-:-:S02]  /*6d80*/  LOP3.LUT R6, R7, 0x380, RZ, 0xc0, !PT ;  /* 0x0000038007067812 */ /* 0x000fc400078ec0ff */
[----:B------:R-:W-:Y:S01]  /*6d90*/  SHF.R.U64 R14, R14, 0x3, RZ ;  /* 0x000000030e0e7819 */ /* 0x000fe200000012ff */
[----:B------:R1:W-:Y:S01]  /*6da0*/  ST.E desc[UR14][R20.64], R82 ;  /* 0x0000005214007985 */ /* 0x0003e2000c10190e */
[----:B------:R-:W-:Y:S02]  /*6db0*/  LOP3.LUT R124, R125, 0x380, RZ, 0xc0, !PT ;  /* 0x000003807d7c7812 */ /* 0x000fe400078ec0ff */
[----:B------:R-:W-:Y:S01]  /*6dc0*/  SHF.R.U64 R12, R12, 0x3, RZ ;  /* 0x000000030c0c7819 */ /* 0x000fe200000012ff */
[----:B------:R-:W-:Y:S01]  /*6dd0*/  ST.E desc[UR14][R18.64], R84 ;  /* 0x0000005412007985 */ /* 0x000fe2000c10190e */
[----:B------:R-:W-:Y:S02]  /*6de0*/  SHF.R.U64 R10, R10, 0x3, RZ ;  /* 0x000000030a0a7819 */ /* 0x000fe400000012ff */
[----:B------:R-:W-:Y:S01]  /*6df0*/  SHF.R.U64 R6, R6, 0x3, RZ ;  /* 0x0000000306067819 */ /* 0x000fe200000012ff */
[----:B------:R-:W-:Y:S01]  /*6e00*/  ST.E desc[UR14][R18.64+0x4], R85 ;  /* 0x0000045512007985 */ /* 0x000fe2000c10190e */
[----:B------:R-:W-:Y:S01]  /*6e10*/  LOP3.LUT R14, R14, R15, RZ, 0x3c, !PT ;  /* 0x0000000f0e0e7212 */ /* 0x000fe200078e3cff */
[--C-:B------:R-:W-:Y:S01]  /*6e20*/  IMAD.X R15, RZ, RZ, R126.reuse, P4 ;  /* 0x000000ffff0f7224 */ /* 0x100fe200020e067e */
[----:B------:R-:W-:Y:S01]  /*6e30*/  SHF.R.U64 R124, R124, 0x3, RZ ;  /* 0x000000037c7c7819 */ /* 0x000fe200000012ff */
[----:B------:R-:W-:Y:S01]  /*6e40*/  ST.E desc[UR14][R16.64], R86 ;  /* 0x0000005610007985 */ /* 0x000fe2000c10190e */
[----:B------:R-:W-:Y:S01]  /*6e50*/  LOP3.LUT R12, R12, R13, RZ, 0x3c, !PT ;  /* 0x0000000d0c0c7212 */ /* 0x000fe200078e3cff */
[--C-:B------:R-:W-:Y:S01]  /*6e60*/  IMAD.X R13, RZ, RZ, R126.reuse, P5 ;  /* 0x000000ffff0d7224 */ /* 0x100fe200028e067e */
[----:B------:R-:W-:Y:S01]  /*6e70*/  LOP3.LUT R10, R10, R11, RZ, 0x3c, !PT ;  /* 0x0000000b0a0a7212 */ /* 0x000fe200078e3cff */
[--C-:B------:R-:W-:Y:S01]  /*6e80*/  IMAD.X R11, RZ, RZ, R126.reuse, P6 ;  /* 0x000000ffff0b7224 */ /* 0x100fe200030e067e */
[C---:B------:R-:W-:Y:S01]  /*6e90*/  IADD3 R5, P4, R127.reuse, 0x2d040, RZ ;  /* 0x0002d0407f057810 */ /* 0x040fe20007f9e0ff */
[----:B------:R1:W-:Y:S01]  /*6ea0*/  ST.E desc[UR14][R16.64+0x4], R87 ;  /* 0x0000045710007985 */ /* 0x0003e2000c10190e */
[----:B------:R-:W-:Y:S01]  /*6eb0*/  LOP3.LUT R6, R6, R7, RZ, 0x3c, !PT ;  /* 0x0000000706067212 */ /* 0x000fe200078e3cff */
[----:B------:R-:W-:Y:S01]  /*6ec0*/  IMAD.X R7, RZ, RZ, R126, P3 ;  /* 0x000000ffff077224 */ /* 0x000fe200018e067e */
[C---:B------:R-:W-:Y:S01]  /*6ed0*/  IADD3 R121, P5, R127.reuse, 0x2c460, RZ ;  /* 0x0002c4607f797810 */ /* 0x040fe20007fbe0ff */
[----:B------:R-:W-:Y:S01]  /*6ee0*/  ST.E desc[UR14][R14.64], R88 ;  /* 0x000000580e007985 */ /* 0x000fe2000c10190e */
[----:B------:R-:W-:-:S02]  /*6ef0*/  IADD3 R123, P6, R127, 0x2d060, RZ ;  /* 0x0002d0607f7b7810 */ /* 0x000fc40007fde0ff */
[----:B------:R-:W-:Y:S01]  /*6f00*/  LOP3.LUT R124, R124, R125, RZ, 0x3c, !PT ;  /* 0x0000007d7c7c7212 */ /* 0x000fe200078e3cff */
[----:B------:R-:W-:Y:S01]  /*6f10*/  IMAD.X R125, RZ, RZ, R126, P2 ;  /* 0x000000ffff7d7224 */ /* 0x000fe200010e067e */
[----:B------:R-:W-:Y:S01]  /*6f20*/  IADD3 R73, P3, R127, 0x2d400, RZ ;  /* 0x0002d4007f497810 */ /* 0x000fe20007f7e0ff */
[----:B------:R1:W-:Y:S01]  /*6f30*/  ST.E desc[UR14][R14.64+0x4], R89 ;  /* 0x000004590e007985 */ /* 0x0003e2000c10190e */
[----:B------:R-:W-:Y:S02]  /*6f40*/  LOP3.LUT R4, R5, 0x380, RZ, 0xc0, !PT ;  /* 0x0000038005047812 */ /* 0x000fe400078ec0ff */
[----:B--2---:R-:W-:Y:S01]  /*6f50*/  IADD3 R77, P2, R127, 0x2d440, RZ ;  /* 0x0002d4407f4d7810 */ /* 0x004fe20007f5e0ff */
[----:B------:R-:W-:Y:S01]  /*6f60*/  ST.E desc[UR14][R12.64], R90 ;  /* 0x0000005a0c007985 */ /* 0x000fe2000c10190e */
[----:B------:R-:W-:Y:S02]  /*6f70*/  LOP3.LUT R120, R121, 0x380, RZ, 0xc0, !PT ;  /* 0x0000038079787812 */ /* 0x000fe400078ec0ff */
[----:B------:R-:W-:Y:S01]  /*6f80*/  LOP3.LUT R122, R123, 0x380, RZ, 0xc0, !PT ;  /* 0x000003807b7a7812 */ /* 0x000fe200078ec0ff */
[----:B------:R-:W-:Y:S01]  /*6f90*/  ST.E desc[UR14][R12.64+0x4], R91 ;  /* 0x0000045b0c007985 */ /* 0x000fe2000c10190e */
[----:B------:R-:W-:-:S02]  /*6fa0*/  LOP3.LUT R72, R73, 0x380, RZ, 0xc0, !PT ;  /* 0x0000038049487812 */ /* 0x000fc400078ec0ff */
[----:B------:R-:W-:Y:S01]  /*6fb0*/  SHF.R.U64 R4, R4, 0x3, RZ ;  /* 0x0000000304047819 */ /* 0x000fe200000012ff */
[----:B------:R2:W-:Y:S01]  /*6fc0*/  ST.E desc[UR14][R10.64+0x4], R93 ;  /* 0x0000045d0a007985 */ /* 0x0005e2000c10190e */
[----:B---3--:R-:W-:Y:S02]  /*6fd0*/  LOP3.LUT R76, R77, 0x380, RZ, 0xc0, !PT ;  /* 0x000003804d4c7812 */ /* 0x008fe400078ec0ff */
[----:B------:R-:W-:Y:S01]  /*6fe0*/  SHF.R.U64 R120, R120, 0x3, RZ ;  /* 0x0000000378787819 */ /* 0x000fe200000012ff */
[----:B------:R3:W-:Y:S01]  /*6ff0*/  ST.E desc[UR14][R10.64], R92 ;  /* 0x0000005c0a007985 */ /* 0x0007e2000c10190e */
        /* <DEDUP_REMOVED lines=12> */
[----:B------:R-:W-:Y:S01]  /*70c0*/  ST.E desc[UR14][R6.64], R96 ;  /* 0x0000006006007985 */ /* 0x000fe2000c10190e */
[----:B------:R-:W-:Y:S01]  /*70d0*/  LOP3.LUT R72, R72, R73, RZ, 0x3c, !PT ;  /* 0x0000004948487212 */ /* 0x000fe200078e3cff */
[----:B------:R-:W-:Y:S01]  /*70e0*/  IMAD.X R73, RZ, RZ, R126, P3 ;  /* 0x000000ffff497224 */ /* 0x000fe200018e067e */
[C---:B------:R-:W-:Y:S01]  /*70f0*/  IADD3 R129, P5, R127.reuse, 0x2d420, RZ ;  /* 0x0002d4207f817810 */ /* 0x040fe20007fbe0ff */
[----:B------:R3:W-:Y:S01]  /*7100*/  ST.E desc[UR14][R6.64+0x4], R97 ;  /* 0x0000046106007985 */ /* 0x0007e2000c10190e */
[----:B------:R-:W-:-:S02]  /*7110*/  IADD3 R131, P6, R127, 0x2c840, RZ ;  /* 0x0002c8407f837810 */ /* 0x000fc40007fde0ff */
[----:B------:R-:W-:Y:S01]  /*7120*/  LOP3.LUT R76, R76, R77, RZ, 0x3c, !PT ;  /* 0x0000004d4c4c7212 */ /* 0x000fe200078e3cff */
[----:B------:R-:W-:Y:S01]  /*7130*/  IMAD.X R77, RZ, RZ, R126, P2 ;  /* 0x000000ffff4d7224 */ /* 0x000fe200010e067e */
[----:B----4-:R-:W-:Y:S01]  /*7140*/  IADD3 R133, P3, R127, 0x2c860, RZ ;  /* 0x0002c8607f857810 */ /* 0x010fe20007f7e0ff */
[----:B------:R-:W-:Y:S01]  /*7150*/  ST.E desc[UR14][R4.64], R98 ;  /* 0x0000006204007985 */ /* 0x000fe2000c10190e */
[----:B------:R-:W-:Y:S02]  /*7160*/  LOP3.LUT R74, R75, 0x380, RZ, 0xc0, !PT ;  /* 0x000003804b4a7812 */ /* 0x000fe400078ec0ff */
[----:B-1----:R-:W-:Y:S01]  /*7170*/  IADD3 R83, P2, R127, 0x32020, RZ ;  /* 0x000320207f537810 */ /* 0x002fe20007f5e0ff */
[----:B------:R-:W-:Y:S01]  /*7180*/  ST.E desc[UR14][R4.64+0x4], R99 ;  /* 0x0000046304007985 */ /* 0x000fe2000c10190e */
[----:B------:R-:W-:Y:S02]  /*7190*/  LOP3.LUT R128, R129, 0x380, RZ, 0xc0, !PT ;  /* 0x0000038081807812 */ /* 0x000fe400078ec0ff */
[----:B------:R-:W-:Y:S01]  /*71a0*/  LOP3.LUT R130, R131, 0x380, RZ, 0xc0, !PT ;  /* 0x0000038083827812 */ /* 0x000fe200078ec0ff */
[----:B------:R-:W-:Y:S01]  /*71b0*/  ST.E desc[UR14][R120.64], R100 ;  /* 0x0000006478007985 */ /* 0x000fe2000c10190e */
        /* <DEDUP_REMOVED lines=8> */
[----:B------:R4:W-:Y:S01]  /*7240*/  ST.E desc[UR14][R122.64+0x4], R103 ;  /* 0x000004677a007985 */ /* 0x0009e2000c10190e */
        /* <DEDUP_REMOVED lines=18> */
[----:B------:R1:W-:Y:S01]  /*7370*/  ST.E desc[UR14][R72.64+0x4], R107 ;  /* 0x0000046b48007985 */ /* 0x0003e2000c10190e */
[----:B------:R-:W-:Y:S02]  /*7380*/  LOP3.LUT R78, R79, 0x380, RZ, 0xc0, !PT ;  /* 0x000003804f4e7812 */ /* 0x000fe400078ec0ff */
[----:B------:R-:W-:Y:S01]  /*7390*/  IADD3 R17, P2, R127, 0x32c60, RZ ;  /* 0x00032c607f117810 */ /* 0x000fe20007f5e0ff */
[----:B------:R1:W-:Y:S01]  /*73a0*/  ST.E desc[UR14][R74.64], R108 ;  /* 0x0000006c4a007985 */ /* 0x0003e2000c10190e */
        /* <DEDUP_REMOVED lines=8> */
[----:B------:R1:W-:Y:S01]  /*7430*/  ST.E desc[UR14][R128.64+0x4], R111 ;  /* 0x0000046f80007985 */ /* 0x0003e2000c10190e */
[----:B------:R-:W-:Y:S02]  /*7440*/  SHF.R.U64 R22, R22, 0x3, RZ ;  /* 0x0000000316167819 */ /* 0x000fe400000012ff */
[----:B------:R-:W-:Y:S01]  /*7450*/  SHF.R.U64 R20, R20, 0x3, RZ ;  /* 0x0000000314147819 */ /* 0x000fe200000012ff */
[----:B------:R1:W-:Y:S01]  /*7460*/  ST.E desc[UR14][R130.64], R112 ;  /* 0x0000007082007985 */ /* 0x0003e2000c10190e */
[----:B------:R-:W-:Y:S01]  /*7470*/  LOP3.LUT R78, R78, R79, RZ, 0x3c, !PT ;  /* 0x0000004f4e4e7212 */ /* 0x000fe200078e3cff */
[--C-:B------:R-:W-:Y:S01]  /*7480*/  IMAD.X R79, RZ, RZ, R126.reuse, P4 ;  /* 0x000000ffff4f7224 */ /* 0x100fe200020e067e */
[----:B------:R-:W-:Y:S01]  /*7490*/  SHF.R.U64 R16, R16, 0x3, RZ ;  /* 0x0000000310107819 */ /* 0x000fe200000012ff */
[----:B------:R1:W-:Y:S01]  /*74a0*/  ST.E desc[UR14][R130.64+0x4], R113 ;  /* 0x0000047182007985 */ /* 0x0003e2000c10190e */
        /* <DEDUP_REMOVED lines=16> */
[----:B--2---:R-:W-:Y:S01]  /*75b0*/  IADD3 R93, P2, R127, 0x32440, RZ ;  /* 0x000324407f5d7810 */ /* 0x004fe20007f5e0ff */
[----:B------:R2:W-:Y:S01]  /*75c0*/  ST.E desc[UR14][R132.64+0x4], R117 ;  /* 0x0000047584007985 */ /* 0x0005e2000c10190e */
[----:B------:R-:W-:Y:S02]  /*75d0*/  LOP3.LUT R18, R19, 0x380, RZ, 0xc0, !PT ;  /* 0x0000038013127812 */ /* 0x000fe400078ec0ff */
[----:B------:R-:W-:Y:S01]  /*75e0*/  LOP3.LUT R86, R87, 0x380, RZ, 0xc0, !PT ;  /* 0x0000038057567812 */ /* 0x000fe200078ec0ff */
[----:B------:R2:W-:Y:S01]  /*75f0*/  ST.E desc[UR14][R78.64], R118 ;  /* 0x000000764e007985 */ /* 0x0005e2000c10190e */
        /* <DEDUP_REMOVED lines=59> */
[----:B------:R2:W-:Y:S01]  /*79b0*/  ST.E desc[UR14][R16.64], R38 ;  /* 0x0000002610007985 */ /* 0x0005e2000c10190e */
[----:B------:R-:W-:Y:S02]  /*79c0*/  IADD3 R7, P3, R127, 0x32820, RZ ;  /* 0x000328207f077810 */ /* 0x000fe40007f7e0ff */
[----:B------:R-:W-:Y:S01]  /*79d0*/  LOP3.LUT R94, R95, 0x380, RZ, 0xc0, !PT ;  /* 0x000003805f5e7812 */ /* 0x000fe200078ec0ff */
[----:B------:R2:W-:Y:S01]  /*79e0*/  ST.E desc[UR14][R16.64+0x4], R39 ;  /* 0x0000042710007985 */ /* 0x0005e2000c10190e */
[----:B------:R-:W-:Y:S01]  /*79f0*/  LOP3.LUT R8, R9, 0x380, RZ, 0xc0, !PT ;  /* 0x0000038009087812 */ /* 0x000fe200078ec0ff */
[----:B-1----:R-:W-:Y:S01]  /*7a00*/  IMAD.X R101, RZ, RZ, R126, P3 ;  /* 0x000000ffff657224 */ /* 0x002fe200018e067e */
[----:B------:R-:W-:Y:S01]  /*7a10*/  LOP3.LUT R96, R97, 0x380, RZ, 0xc0, !PT ;  /* 0x0000038061607812 */ /* 0x000fe200078ec0ff */
[----:B------:R2:W-:Y:S01]  /*7a20*/  ST.E desc[UR14][R88.64], R40 ;  /* 0x0000002858007985 */ /* 0x0005e2000c10190e */
[----:B------:R-:W-:-:S02]  /*7a30*/  LOP3.LUT R100, R7, 0x380, RZ, 0xc0, !PT ;  /* 0x0000038007647812 */ /* 0x000fc400078ec0ff */
[----:B------:R-:W-:Y:S01]  /*7a40*/  SHF.R.U64 R94, R94, 0x3, RZ ;  /* 0x000000035e5e7819 */ /* 0x000fe200000012ff */
[----:B------:R2:W-:Y:S01]  /*7a50*/  ST.E desc[UR14][R88.64+0x4], R41 ;  /* 0x0000042958007985 */ /* 0x0005e2000c10190e */
[----:B------:R-:W-:Y:S02]  /*7a60*/  SHF.R.U64 R8, R8, 0x3, RZ ;  /* 0x0000000308087819 */ /* 0x000fe400000012ff */
[----:B------:R-:W-:Y:S01]  /*7a70*/  SHF.R.U64 R96, R96, 0x3, RZ ;  /* 0x0000000360607819 */ /* 0x000fe200000012ff */
[----:B------:R2:W-:Y:S01]  /*7a80*/  ST.E desc[UR14][R14.64], R42 ;  /* 0x0000002a0e007985 */ /* 0x0005e2000c10190e */
[----:B------:R-:W-:Y:S02]  /*7a90*/  SHF.R.U64 R100, R100, 0x3, RZ ;  /* 0x0000000364647819 */ /* 0x000fe400000012ff */
[----:B------:R-:W-:Y:S01]  /*7aa0*/  LOP3.LUT R94, R94, R95, RZ, 0x3c, !PT ;  /* 0x0000005f5e5e7212 */ /* 0x000fe200078e3cff */
[--C-:B------:R-:W-:Y:S01]  /*7ab0*/  IMAD.X R95, RZ, RZ, R126.reuse, P4 ;  /* 0x000000ffff5f7224 */ /* 0x100fe200020e067e */
        /* <DEDUP_REMOVED lines=9> */
[C---:B----4-:R-:W-:Y:S01]  /*7b50*/  IADD3 R103, P6, R127.reuse, 0x33440, RZ ;  /* 0x000334407f677810 */ /* 0x050fe20007fde0ff */
[----:B------:R2:W-:Y:S01]  /*7b60*/  ST.E desc[UR14][R90.64], R44 ;  /* 0x0000002c5a007985 */ /* 0x0005e2000c10190e */
[----:B------:R-:W-:Y:S02]  /*7b70*/  IADD3 R105, P2, R127, 0x32860, RZ ;  /* 0x000328607f697810 */ /* 0x000fe40007f5e0ff */
[----:B------:R-:W-:Y:S01]  /*7b80*/  LOP3.LUT R98, R99, 0x380, RZ, 0xc0, !PT ;  /* 0x0000038063627812 */ /* 0x000fe200078ec0ff */
[----:B------:R2:W-:Y:S01]  /*7b90*/  ST.E desc[UR14][R90.64+0x4], R45 ;  /* 0x0000042d5a007985 */ /* 0x0005e2000c10190e */
[----:B------:R-:W-:Y:S02]  /*7ba0*/  IADD3 R121, P3, R127, 0x33460, RZ ;  /* 0x000334607f797810 */ /* 0x000fe40007f7e0ff */
[----:B------:R-:W-:Y:S01]  /*7bb0*/  LOP3.LUT R4, R5, 0x380, RZ, 0xc0, !PT ;  /* 0x0000038005047812 */ /* 0x000fe200078ec0ff */
[----:B------:R2:W-:Y:S01]  /*7bc0*/  ST.E desc[UR14][R12.64], R46 ;  /* 0x0000002e0c007985 */ /* 0x0005e2000c10190e */
[----:B------:R-:W-:-:S02]  /*7bd0*/  LOP3.LUT R102, R103, 0x380, RZ, 0xc0, !PT ;  /* 0x0000038067667812 */ /* 0x000fc400078ec0ff */
[----:B------:R-:W-:Y:S01]  /*7be0*/  LOP3.LUT R104, R105, 0x380, RZ, 0xc0, !PT ;  /* 0x0000038069687812 */ /* 0x000fe200078ec0ff */
[----:B------:R2:W-:Y:S01]  /*7bf0*/  ST.E desc[UR14][R12.64+0x4], R47 ;  /* 0x0000042f0c007985 */ /* 0x0005e2000c10190e */
[----:B------:R-:W-:Y:S02]  /*7c00*/  SHF.R.U64 R98, R98, 0x3, RZ ;  /* 0x0000000362627819 */ /* 0x000fe400000012ff */
[----:B------:R-:W-:Y:S01]  /*7c10*/  LOP3.LUT R120, R121, 0x380, RZ, 0xc0, !PT ;  /* 0x0000038079787812 */ /* 0x000fe200078ec0ff */
[----:B------:R2:W-:Y:S01]  /*7c20*/  ST.E desc[UR14][R92.64], R48 ;  /* 0x000000305c007985 */ /* 0x0005e2000c10190e */
[----:B------:R-:W-:Y:S02]  /*7c30*/  SHF.R.U64 R4, R4, 0x3, RZ ;  /* 0x0000000304047819 */ /* 0x000fe400000012ff */
[----:B------:R-:W-:Y:S01]  /*7c40*/  SHF.R.U64 R102, R102, 0x3, RZ ;  /* 0x0000000366667819 */ /* 0x000fe200000012ff */
[----:B------:R2:W-:Y:S01]  /*7c50*/  ST.E desc[UR14][R92.64+0x4], R49 ;  /* 0x000004315c007985 */ /* 0x0005e2000c10190e */
[----:B------:R-:W-:-:S02]  /*7c60*/  SHF.R.U64 R104, R104, 0x3, RZ ;  /* 0x0000000368687819 */ /* 0x000fc400000012ff */
[----:B------:R-:W-:Y:S01]  /*7c70*/  LOP3.LUT R98, R98, R99, RZ, 0x3c, !PT ;  /* 0x0000006362627212 */ /* 0x000fe200078e3cff */
[----:B------:R2:W-:Y:S01]  /*7c80*/  ST.E desc[UR14][R10.64], R50 ;  /* 0x000000320a007985 */ /* 0x0005e2000c10190e */
[----:B------:R-:W-:Y:S01]  /*7c90*/  SHF.R.U64 R120, R120, 0x3, RZ ;  /* 0x0000000378787819 */ /* 0x000fe200000012ff */
[--C-:B------:R-:W-:Y:S01]  /*7ca0*/  IMAD.X R99, RZ, RZ, R126.reuse, P4 ;  /* 0x000000ffff637224 */ /* 0x100fe200020e067e */
[----:B------:R-:W-:Y:S01]  /*7cb0*/  LOP3.LUT R4, R4, R5, RZ, 0x3c, !PT ;  /* 0x0000000504047212 */ /* 0x000fe200078e3cff */
[----:B------:R2:W-:Y:S01]  /*7cc0*/  ST.E desc[UR14][R10.64+0x4], R51 ;  /* 0x000004330a007985 */ /* 0x0005e2000c10190e */
[----:B------:R-:W-:Y:S01]  /*7cd0*/  LOP3.LUT R102, R102, R103, RZ, 0x3c, !PT ;  /* 0x0000006766667212 */ /* 0x000fe200078e3cff */
[--C-:B------:R-:W-:Y:S01]  /*7ce0*/  IMAD.X R5, RZ, RZ, R126.reuse, P5 ;  /* 0x000000ffff057224 */ /* 0x100fe200028e067e */
[----:B------:R-:W-:Y:S01]  /*7cf0*/  LOP3.LUT R104, R104, R105, RZ, 0x3c, !PT ;  /* 0x0000006968687212 */ /* 0x000fe200078e3cff */
[----:B------:R2:W-:Y:S01]  /*7d00*/  ST.E desc[UR14][R94.64], R52 ;  /* 0x000000345e007985 */ /* 0x0005e2000c10190e */
[--C-:B------:R-:W-:Y:S01]  /*7d10*/  IMAD.X R103, RZ, RZ, R126.reuse, P6 ;  /* 0x000000ffff677224 */ /* 0x100fe200030e067e */
[----:B------:R-:W-:Y:S01]  /*7d20*/  LOP3.LUT R120, R120, R121, RZ, 0x3c, !PT ;  /* 0x0000007978787212 */ /* 0x000fe200078e3cff */
[--C-:B------:R-:W-:Y:S01]  /*7d30*/  IMAD.X R105, RZ, RZ, R126.reuse, P2 ;  /* 0x000000ffff697224 */ /* 0x100fe200010e067e */
[----:B------:R2:W-:Y:S01]  /*7d40*/  ST.E desc[UR14][R94.64+0x4], R53 ;  /* 0x000004355e007985 */ /* 0x0005e2000c10190e */
[----:B------:R-:W-:-:S03]  /*7d50*/  IMAD.X R121, RZ, RZ, R126, P3 ;  /* 0x000000ffff797224 */ /* 0x000fc600018e067e */
[----:B------:R2:W-:Y:S04]  /*7d60*/  ST.E desc[UR14][R8.64], R54 ;  /* 0x0000003608007985 */ /* 0x0005e8000c10190e */
        /* <DEDUP_REMOVED lines=16> */
[----:B------:R2:W-:Y:S01]  /*7e70*/  ST.E desc[UR14][R120.64+0x4], R71 ;  /* 0x0000044778007985 */ /* 0x0005e2000c10190e */
[----:B------:R-:W-:Y:S01]  /*7e80*/  @!PT LDS RZ, [RZ] ;  /* 0x00000000fffff984 */ /* 0x000fe20000000800 */
[----:B------:R-:W-:Y:S01]  /*7e90*/  @!PT LDS RZ, [RZ] ;  /* 0x00000000fffff984 */ /* 0x000fe20000000800 */
[----:B------:R-:W-:Y:S01]  /*7ea0*/  @!PT LDS RZ, [RZ] ;  /* 0x00000000fffff984 */ /* 0x000fe20000000800 */
[----:B------:R-:W-:Y:S01]  /*7eb0*/  @!PT LDS RZ, [RZ] ;  /* 0x00000000fffff984 */ /* 0x000fe20000000800 */
[----:B------:R1:W-:Y:S06]  /*7ec0*/  MEMBAR.ALL.CTA ;  /* 0x0000000000007992 */ /* 0x0003ec0000008000 */
[----:B-1----:R-:W1:Y:S01]  /*7ed0*/  FENCE.VIEW.ASYNC.S ;  /* 0x00000000000073c6 */ /* 0x002e620000000000 */
[----:B------:R-:W-:Y:S05]  /*7ee0*/  @!P1 BRA `(.L_x_35) ;  /* 0x0000000000049947 */ /* 0x000fea0003800000 */
[----:B------:R-:W-:Y:S01]  /*7ef0*/  BPT.TRAP 0x1 ;  /* 0x000000040000795c */ /* 0x000fe20000300000 */
.L_x_35:
[----:B-1----:R-:W-:Y:S01]  /*7f00*/  SYNCS.ARRIVE.TRANS64.A1T0 RZ, [UR17+0x44880], RZ ;  /* 0x044880ffffff79a7 */ /* 0x002fe20008100011 */
[----:B------:R-:W-:-:S04]  /*7f10*/  UIADD3 UR37, UR37, 0x1, URZ ;  /* 0x0000000125257890 */ /* 0x000fc8000fffe03f */
[----:B------:R-:W-:-:S04]  /*7f20*/  UISETP.NE.AND UP0, UPT, UR37, 0x2, UPT ;  /* 0x000000022500788c */ /* 0x000fc8000bf05270 */
[----:B------:R-:W-:Y:S02]  /*7f30*/  USEL UR6, URZ, 0x1, UP0 ;  /* 0x000000013f067887 */ /* 0x000fe40008000000 */
[----:B------:R-:W-:Y:S02]  /*7f40*/  USEL UR37, UR37, URZ, UP0 ;  /* 0x0000003f25257287 */ /* 0x000fe40008000000 */
[----:B------:R-:W-:-:S12]  /*7f50*/  ULOP3.LUT UR7, UR7, UR6, URZ, 0x3c, !UPT ;  /* 0x0000000607077292 */ /* 0x000fd8000f8e3c3f */
.L_x_31:
[----:B------:R-:W-:Y:S02]  /*7f60*/  UIADD3 UR6, UR5, 0x1, URZ ;  /* 0x0000000105067890 */ /* 0x000fe4000fffe03f */
[----:B------:R-:W-:Y:S02]  /*7f70*/  UISETP.NE.AND UP1, UPT, UR5, 0x1, UPT ;  /* 0x000000010500788c */ /* 0x000fe4000bf25270 */
[----:B------:R-:W-:Y:S02]  /*7f80*/  UISETP.NE.AND UP0, UPT, UR6, 0x2, UPT ;  /* 0x000000020600788c */ /* 0x000fe4000bf05270 */
[----:B------:R-:W-:Y:S02]  /*7f90*/  USEL UR12, URZ, 0x1, UP1 ;  /* 0x000000013f0c7887 */ /* 0x000fe40008800000 */
[----:B------:R-:W-:Y:S02]  /*7fa0*/  USEL UR5, UR6, URZ, UP0 ;  /* 0x0000003f06057287 */ /* 0x000fe40008000000 */
[----:B------:R-:W-:Y:S01]  /*7fb0*/  ULOP3.LUT UR8, UR8, UR12, URZ, 0x3c, !UPT ;  /* 0x0000000c08087292 */ /* 0x000fe2000f8e3c3f */
[----:B------:R-:W-:Y:S11]  /*7fc0*/  @!P0 BRA `(.L_x_36) ;  /* 0x0000000000048947 */ /* 0x000ff60003800000 */
[----:B------:R-:W-:Y:S01]  /*7fd0*/  BPT.TRAP 0x1 ;  /* 0x000000040000795c */ /* 0x000fe20000300000 */
.L_x_36:
[----:B------:R-:W-:Y:S02]  /*7fe0*/  UISETP.GT.U32.AND UP0, UPT, UR30, 0x1, UPT ;  /* 0x000000011e00788c */ /* 0x000fe4000bf04070 */
[----:B------:R-:W-:-:S04]  /*7ff0*/  ULEA UR6, UR25, UR36, 0x3 ;  /* 0x0000002419067291 */ /* 0x000fc8000f8e183f */
[----:B------:R-:W-:Y:S01]  /*8000*/  UIADD3 UR6, UR6, 0x44820, URZ ;  /* 0x0004482006067890 */ /* 0x000fe2000fffe03f */
[----:B------:R-:W-:-:S03]  /*8010*/  PLOP3.LUT P1, PT, PT, PT, UP0, 0x80, 0x0 ;  /* 0x000000000000781c */ /* 0x000fc60003f2f008 */
[----:B------:R-:W-:-:S09]  /*8020*/  UPRMT UR6, URZ, 0x654, UR6 ;  /* 0x000006543f067896 */ /* 0x000fd20008000006 */
[----:B------:R-:W-:Y:S01]  /*8030*/  SYNCS.ARRIVE.TRANS64.RED.A1T0 RZ, [UR6], RZ ;  /* 0x000000ffffff79a7 */ /* 0x000fe20008100406 */
[----:B------:R-:W-:Y:S05]  /*8040*/  @P1 BRA `(.L_x_37) ;  /* 0x0000000000041947 */ /* 0x000fea0003800000 */
[----:B------:R-:W-:Y:S01]  /*8050*/  BPT.TRAP 0x1 ;  /* 0x000000040000795c */ /* 0x000fe20000300000 */
.L_x_37:
[----:B------:R-:W-:-:S04]  /*8060*/  UIADD3 UR25, UR25, 0x1, URZ ;  /* 0x0000000119197890 */ /* 0x000fc8000fffe03f */
[----:B------:R-:W-:-:S04]  /*8070*/  UISETP.NE.AND UP0, UPT, UR25, 0x4, UPT ;  /* 0x000000041900788c */ /* 0x000fc8000bf05270 */
[----:B------:R-:W-:Y:S01]  /*8080*/  USEL UR25, UR25, URZ, UP0 ;  /* 0x0000003f19197287 */ /* 0x000fe20008000000 */
[----:B------:R-:W-:Y:S11]  /*8090*/  @!P0 BRA `(.L_x_38) ;  /* 0x0000000000048947 */ /* 0x000ff60003800000 */
[----:B------:R-:W-:Y:S01]  /*80a0*/  BPT.TRAP 0x1 ;  /* 0x000000040000795c */ /* 0x000fe20000300000 */
.L_x_38:
[----:B------:R-:W-:-:S04]  /*80b0*/  ULEA UR6, UR25, UR36, 0x3 ;  /* 0x0000002419067291 */ /* 0x000fc8000f8e183f */
[----:B------:R-:W-:-:S04]  /*80c0*/  UIADD3 UR6, UR6, 0x44820, URZ ;  /* 0x0004482006067890 */ /* 0x000fc8000fffe03f */
[----:B------:R-:W-:-:S09]  /*80d0*/  UPRMT UR6, URZ, 0x654, UR6 ;  /* 0x000006543f067896 */ /* 0x000fd20008000006 */
[----:B------:R-:W-:Y:S01]  /*80e0*/  SYNCS.ARRIVE.TRANS64.RED.A1T0 RZ, [UR6], RZ ;  /* 0x000000ffffff79a7 */ /* 0x000fe20008100406 */
[----:B------:R-:W-:Y:S05]  /*80f0*/  @P1 BRA `(.L_x_39) ;  /* 0x0000000000041947 */ /* 0x000fea0003800000 */
[----:B------:R-:W-:Y:S01]  /*8100*/  BPT.TRAP 0x1 ;  /* 0x000000040000795c */ /* 0x000fe20000300000 */
.L_x_39:
[----:B------:R-:W-:Y:S02]  /*8110*/  UISETP.GT.AND UP2, UPT, UR26, 0x1, UPT ;  /* 0x000000011a00788c */ /* 0x000fe4000bf44270 */
[----:B------:R-:W-:Y:S02]  /*8120*/  UIADD3 UR6, UR11, 0x1, URZ ;  /* 0x000000010b067890 */ /* 0x000fe4000fffe03f */
[----:B------:R-:W-:Y:S02]  /*8130*/  UIADD3 UR25, UR25, 0x1, URZ ;  /* 0x0000000119197890 */ /* 0x000fe4000fffe03f */
[----:B------:R-:W-:Y:S01]  /*8140*/  PLOP3.LUT P1, PT, PT, PT, UP2, 0x80, 0x0 ;  /* 0x000000000000781c */ /* 0x000fe20003f2f028 */
[----:B------:R-:W-:Y:S02]  /*8150*/  UISETP.NE.AND UP0, UPT, UR6, 0x4, UPT ;  /* 0x000000040600788c */ /* 0x000fe4000bf05270 */
[----:B------:R-:W-:Y:S02]  /*8160*/  UISETP.NE.AND UP1, UPT, UR25, 0x4, UPT ;  /* 0x000000041900788c */ /* 0x000fe4000bf25270 */
[----:B------:R-:W-:-:S02]  /*8170*/  USEL UR11, URZ, 0x1, UP0 ;  /* 0x000000013f0b7887 */ /* 0x000fc40008000000 */
[----:B------:R-:W-:Y:S02]  /*8180*/  UIADD3 UR26, UR26, -0x1, URZ ;  /* 0xffffffff1a1a7890 */ /* 0x000fe4000fffe03f */
[----:B------:R-:W-:Y:S02]  /*8190*/  USEL UR25, UR25, URZ, UP1 ;  /* 0x0000003f19197287 */ /* 0x000fe40008800000 */
[----:B------:R-:W-:Y:S02]  /*81a0*/  USEL UR6, UR6, URZ, UP0 ;  /* 0x0000003f06067287 */ /* 0x000fe40008000000 */
[----:B------:R-:W-:Y:S01]  /*81b0*/  ULOP3.LUT UR23, UR23, UR11, URZ, 0x3c, !UPT ;  /* 0x0000000b17177292 */ /* 0x000fe2000f8e3c3f */
[----:B------:R-:W-:Y:S11]  /*81c0*/  @P1 BRA `(.L_x_40) ;  /* 0xffffff9400041947 */ /* 0x000ff6000383ffff */
.L_x_18:
[----:B------:R-:W-:Y:S05]  /*81d0*/  @!P0 BRA `(.L_x_41) ;  /* 0x0000000000048947 */ /* 0x000fea0003800000 */
[----:B-1----:R-:W-:Y:S01]  /*81e0*/  BPT.TRAP 0x1 ;  /* 0x000000040000795c */ /* 0x002fe20000300000 */
.L_x_41:
[----:B------:R-:W-:Y:S02]  /*81f0*/  UISETP.GT.U32.AND UP0, UPT, UR30, 0x1, UPT ;  /* 0x000000011e00788c */ /* 0x000fe4000bf04070 */
[----:B------:R-:W-:-:S04]  /*8200*/  ULEA UR6, UR4, UR36, 0x3 ;  /* 0x0000002404067291 */ /* 0x000fc8000f8e183f */
[----:B------:R-:W-:Y:S01]  /*8210*/  UIADD3 UR4, UR6, 0x44860, URZ ;  /* 0x0004486006047890 */ /* 0x000fe2000fffe03f */
[----:B------:R-:W-:-:S03]  /*8220*/  PLOP3.LUT P1, PT, PT, PT, UP0, 0x80, 0x0 ;  /* 0x000000000000781c */ /* 0x000fc60003f2f008 */
[----:B------:R-:W-:-:S09]  /*8230*/  UPRMT UR4, URZ, 0x654, UR4 ;  /* 0x000006543f047896 */ /* 0x000fd20008000004 */
[----:B------:R-:W-:Y:S01]  /*8240*/  SYNCS.ARRIVE.TRANS64.RED.A1T0 RZ, [UR4], RZ ;  /* 0x000000ffffff79a7 */ /* 0x000fe20008100404 */
[----:B------:R-:W-:Y:S05]  /*8250*/  @P1 BRA `(.L_x_42) ;  /* 0x0000000000041947 */ /* 0x000fea0003800000 */
[----:B-1----:R-:W-:Y:S01]  /*8260*/  BPT.TRAP 0x1 ;  /* 0x000000040000795c */ /* 0x002fe20000300000 */
.L_x_42:
[----:B------:R-:W-:Y:S05]  /*8270*/  @!P0 BRA `(.L_x_43) ;  /* 0x0000000000048947 */ /* 0x000fea0003800000 */
[----:B-1----:R-:W-:Y:S01]  /*8280*/  BPT.TRAP 0x1 ;  /* 0x000000040000795c */ /* 0x002fe20000300000 */
.L_x_43:
[----:B------:R-:W-:-:S04]  /*8290*/  UIADD3 UR4, UR6, 0x44868, URZ ;  /* 0x0004486806047890 */ /* 0x000fc8000fffe03f */
[----:B------:R-:W-:-:S09]  /*82a0*/  UPRMT UR4, URZ, 0x654, UR4 ;  /* 0x000006543f047896 */ /* 0x000fd20008000004 */
[----:B------:R-:W-:Y:S01]  /*82b0*/  SYNCS.ARRIVE.TRANS64.RED.A1T0 RZ, [UR4], RZ ;  /* 0x000000ffffff79a7 */ /* 0x000fe20008100404 */
[----:B------:R-:W-:Y:S05]  /*82c0*/  @P1 BRA `(.L_x_44) ;  /* 0x0000000000041947 */ /* 0x000fea0003800000 */
[----:B-1----:R-:W-:Y:S01]  /*82d0*/  BPT.TRAP 0x1 ;  /* 0x000000040000795c */ /* 0x002fe20000300000 */
.L_x_44:
[----:B------:R-:W-:-:S04]  /*82e0*/  ULOP3.LUT UR29, UR29, 0x2, URZ, 0xfc, !UPT ;  /* 0x000000021d1d7892 */ /* 0x000fc8000f8efc3f */
[----:B------:R-:W-:-:S06]  /*82f0*/  UISETP.NE.AND UP0, UPT, UR29, 0x3, UPT ;  /* 0x000000031d00788c */ /* 0x000fcc000bf05270 */
[----:B------:R-:W-:-:S13]  /*8300*/  PLOP3.LUT P1, PT, PT, PT, UP0, 0x80, 0x0 ;  /* 0x000000000000781c */ /* 0x000fda0003f2f008 */
[----:B------:R-:W-:Y:S05]  /*8310*/  @!P1 BRA `(.L_x_45) ;  /* 0x0000000000049947 */ /* 0x000fea0003800000 */
[----:B-1----:R-:W-:Y:S01]  /*8320*/  BPT.TRAP 0x1 ;  /* 0x000000040000795c */ /* 0x002fe20000300000 */
.L_x_45:
[----:B------:R-:W-:Y:S01]  /*8330*/  ULEA UR4, UR5, UR36, 0x3 ;  /* 0x0000002405047291 */ /* 0x000fe2000f8e183f */
[----:B------:R-:W-:-:S05]  /*8340*/  IMAD.U32 R0, RZ, RZ, UR8 ;  /* 0x00000008ff007e24 */ /* 0x000fca000f8e00ff */
[----:B------:R-:W-:-:S04]  /*8350*/  SHF.L.U32 R0, R0, 0x1f, RZ ;  /* 0x0000001f00007819 */ /* 0x000fc800000006ff */
[----:B------:R-:W4:Y:S02]  /*8360*/  SYNCS.PHASECHK.TRANS64.TRYWAIT P0, [UR4+0x44890], R0 ;  /* 0x04489000ff0075a7 */ /* 0x000f240008000144 */
[----:B----4-:R-:W-:Y:S05]  /*8370*/  @!P0 BRA `(.L_x_46) ;  /* 0x0000005000588947 */ /* 0x010fea0003800000 */
.L_x_136:
[----:B------:R-:W-:Y:S05]  /*8380*/  @!P1 BRA `(.L_x_47) ;  /* 0x0000000000049947 */ /* 0x000fea0003800000 */
[----:B-1----:R-:W-:Y:S01]  /*8390*/  BPT.TRAP 0x1 ;  /* 0x000000040000795c */ /* 0x002fe20000300000 */
.L_x_47:
[----:B------:R-:W-:-:S04]  /*83a0*/  UIADD3 UR5, UR5, 0x1, URZ ;  /* 0x0000000105057890 */ /* 0x000fc8000fffe03f */
[----:B------:R-:W-:-:S04]  /*83b0*/  UISETP.NE.AND UP0, UPT, UR5, 0x2, UPT ;  /* 0x000000020500788c */ /* 0x000fc8000bf05270 */
[----:B------:R-:W-:Y:S02]  /*83c0*/  USEL UR4, URZ, 0x1, UP0 ;  /* 0x000000013f047887 */ /* 0x000fe40008000000 */
[----:B------:R-:W-:Y:S02]  /*83d0*/  USEL UR5, UR5, URZ, UP0 ;  /* 0x0000003f05057287 */ /* 0x000fe40008000000 */
[----:B------:R-:W-:Y:S02]  /*83e0*/  ULOP3.LUT UR4, UR8, UR4, URZ, 0x3c, !UPT ;  /* 0x0000000408047292 */ /* 0x000fe4000f8e3c3f */
[----:B------:R-:W-:-:S04]  /*83f0*/  ULEA UR5, UR5, UR36, 0x3 ;  /* 0x0000002405057291 */ /* 0x000fc8000f8e183f */
[----:B----4-:R-:W-:-:S05]  /*8400*/  IMAD.U32 R0, RZ, RZ, UR4 ;  /* 0x00000004ff007e24 */ /* 0x010fca000f8e00ff */
[----:B------:R-:W-:-:S04]  /*8410*/  SHF.L.U32 R0, R0, 0x1f, RZ ;  /* 0x0000001f00007819 */ /* 0x000fc800000006ff */
[----:B------:R-:W4:Y:S02]  /*8420*/  SYNCS.PHASECHK.TRANS64.TRYWAIT P0, [UR5+0x44890], R0 ;  /* 0x04489000ff0075a7 */ /* 0x000f240008000145 */
[----:B----4-:R-:W-:Y:S05]  /*8430*/  @!P0 BRA `(.L_x_48) ;  /* 0x0000005000408947 */ /* 0x010fea0003800000 */
.L_x_137:
[----:B------:R-:W-:Y:S01]  /*8440*/  ULEA UR4, UR37, UR38, 0x1 ;  /* 0x0000002625047291 */ /* 0x000fe2000f8e083f */
[----:B--2---:R-:W-:Y:S01]  /*8450*/  IMAD.U32 R2, RZ, RZ, UR7 ;  /* 0x00000007ff027e24 */ /* 0x004fe2000f8e00ff */
[----:B----4-:R-:W-:Y:S01]  /*8460*/  MOV R0, RZ ;  /* 0x000000ff00007202 */ /* 0x010fe20000000f00 */
[----:B-1----:R-:W-:Y:S02]  /*8470*/  USHF.L.U32 UR42, UR42, 0x6, URZ ;  /* 0x000000062a2a7899 */ /* 0x002fe4000800063f */
[----:B------:R-:W-:Y:S01]  /*8480*/  ULEA UR4, UR4, UR36, 0x3 ;  /* 0x0000002404047291 */ /* 0x000fe2000f8e183f */
[----:B------:R-:W-:Y:S02]  /*8490*/  SHF.L.U32 R2, R2, 0x1f, RZ ;  /* 0x0000001f02027819 */ /* 0x000fe400000006ff */
[----:B------:R-:W-:-:S06]  /*84a0*/  LOP3.LUT P1, RZ, R0, 0x1bf, RZ, 0xc0, !PT ;  /* 0x000001bf00ff7812 */ /* 0x000fcc000782c0ff */
[----:B------:R-:W1:Y:S02]  /*84b0*/  SYNCS.PHASECHK.TRANS64.TRYWAIT P0, [UR4+0x448a0], R2 ;  /* 0x0448a002ff0075a7 */ /* 0x000e640008000144 */
[----:B-1----:R-:W-:Y:S05]  /*84c0*/  @!P0 BRA `(.L_x_49) ;  /* 0x0000005000348947 */ /* 0x002fea0003800000 */
.L_x_138:
[----:B------:R-:W-:Y:S05]  /*84d0*/  @!P1 BRA `(.L_x_50) ;  /* 0x0000000000409947 */ /* 0x000fea0003800000 */
[----:B------:R-:W-:Y:S01]  /*84e0*/  MOV R0, 0x0 ;  /* 0x0000000000007802 */ /* 0x000fe20000000f00 */
[----:B------:R-:W-:Y:S01]  /*84f0*/  ULDC.64 UR4, c[0x4][0x70] ;  /* 0x01001c0000047ab9 */ /* 0x000fe20000000a00 */
[----:B------:R-:W-:Y:S01]  /*8500*/  ULDC.64 UR6, c[0x4][0x8] ;  /* 0x0100020000067ab9 */ /* 0x000fe20000000a00 */
[----:B------:R-:W-:Y:S01]  /*8510*/  IMAD.U32 R4, RZ, RZ, UR4 ;  /* 0x00000004ff047e24 */ /* 0x000fe2000f8e00ff */
[----:B-1----:R1:W2:Y:S01]  /*8520*/  LDC.64 R2, c[0x4][R0] ;  /* 0x0100000000027b82 */ /* 0x0022a20000000a00 */
[----:B------:R-:W-:Y:S01]  /*8530*/  IMAD.U32 R5, RZ, RZ, UR5 ;  /* 0x00000005ff057e24 */ /* 0x000fe2000f8e00ff */
[----:B------:R-:W-:Y:S01]  /*8540*/  ULDC.64 UR4, c[0x4][0x78] ;  /* 0x01001e0000047ab9 */ /* 0x000fe20000000a00 */
[----:B------:R-:W-:Y:S02]  /*8550*/  IMAD.U32 R10, RZ, RZ, UR6 ;  /* 0x00000006ff0a7e24 */ /* 0x000fe4000f8e00ff */
[----:B------:R-:W-:Y:S02]  /*8560*/  IMAD.U32 R6, RZ, RZ, UR4 ;  /* 0x00000004ff067e24 */ /* 0x000fe4000f8e00ff */
[----:B------:R-:W-:-:S02]  /*8570*/  IMAD.U32 R7, RZ, RZ, UR5 ;  /* 0x00000005ff077e24 */ /* 0x000fc4000f8e00ff */
[----:B------:R-:W-:Y:S02]  /*8580*/  IMAD.U32 R11, RZ, RZ, UR7 ;  /* 0x00000007ff0b7e24 */ /* 0x000fe4000f8e00ff */
[----:B------:R-:W-:Y:S02]  /*8590*/  IMAD.MOV.U32 R8, RZ, RZ, 0x70 ;  /* 0x00000070ff087424 */ /* 0x000fe400078e00ff */
[----:B------:R-:W-:Y:S02]  /*85a0*/  IMAD.MOV.U32 R12, RZ, RZ, 0x1 ;  /* 0x00000001ff0c7424 */ /* 0x000fe400078e00ff */
[----:B-1----:R-:W-:-:S07]  /*85b0*/  IMAD.MOV.U32 R13, RZ, RZ, RZ ;  /* 0x000000ffff0d7224 */ /* 0x002fce00078e00ff */
[----:B------:R-:W-:-:S07]  /*85c0*/  LEPC R20, `(.L_x_50) ;  /* 0x000000001014794e */ /* 0x000fce0000000000 */
[----:B--23-5:R-:W-:Y:S05]  /*85d0*/  CALL.ABS.NOINC R2 ;  /* 0x0000000002007343 */ /* 0x02cfea0003c00000 */
.L_x_50:
[----:B------:R-:W-:Y:S02]  /*85e0*/  IMAD.U32 R16, RZ, RZ, UR36 ;  /* 0x00000024ff107e24 */ /* 0x000fe4000f8e00ff */
[----:B-1----:R-:W-:-:S04]  /*85f0*/  IMAD.U32 R3, RZ, RZ, UR38 ;  /* 0x00000026ff037e24 */ /* 0x002fc8000f8e00ff */
[----:B------:R-:W-:-:S05]  /*8600*/  IMAD R16, R3, 0x4400, R16 ;  /* 0x0000440003107824 */ /* 0x000fca00078e0210 */
[----:B------:R-:W-:-:S13]  /*8610*/  LOP3.LUT P0, RZ, R16, 0x1b0, RZ, 0xc0, !PT ;  /* 0x000001b010ff7812 */ /* 0x000fda000780c0ff */
[----:B------:R-:W-:Y:S05]  /*8620*/  @!P0 BRA `(.L_x_51) ;  /* 0x0000000000408947 */ /* 0x000fea0003800000 */
[----:B------:R-:W-:Y:S01]  /*8630*/  MOV R0, 0x0 ;  /* 0x0000000000007802 */ /* 0x000fe20000000f00 */
[----:B------:R-:W-:Y:S01]  /*8640*/  ULDC.64 UR4, c[0x4][0x70] ;  /* 0x01001c0000047ab9 */ /* 0x000fe20000000a00 */
[----:B------:R-:W-:Y:S01]  /*8650*/  ULDC.64 UR6, c[0x4][0x78] ;  /* 0x01001e0000067ab9 */ /* 0x000fe20000000a00 */
[----:B------:R-:W-:Y:S01]  /*8660*/  IMAD.U32 R4, RZ, RZ, UR4 ;  /* 0x00000004ff047e24 */ /* 0x000fe2000f8e00ff */
[----:B------:R1:W2:Y:S01]  /*8670*/  LDC.64 R2, c[0x4][R0] ;  /* 0x0100000000027b82 */ /* 0x0002a20000000a00 */
        /* <DEDUP_REMOVED lines=11> */
.L_x_51:
[----:B------:R-:W2:Y:S04]  /*8730*/  LDL.LU R32, [R1+0x1a4] ;  /* 0x0001a40001207983 */ /* 0x000ea80000300800 */
[----:B------:R-:W2:Y:S04]  /*8740*/  LDL.LU R17, [R1+0x1a0] ;  /* 0x0001a00001117983 */ /* 0x000ea80000300800 */
[----:B------:R-:W4:Y:S04]  /*8750*/  LDL.LU R34, [R1+0x19c] ;  /* 0x00019c0001227983 */ /* 0x000f280000300800 */
[----:B------:R-:W4:Y:S04]  /*8760*/  LDL.LU R31, [R1+0x198] ;  /* 0x00019800011f7983 */ /* 0x000f280000300800 */
[----:B------:R-:W3:Y:S04]  /*8770*/  LDL.LU R35, [R1+0x194] ;  /* 0x0001940001237983 */ /* 0x000ee80000300800 */
        /* <DEDUP_REMOVED lines=42> */
[----:B------:R-:W3:Y:S01]  /*8a20*/  LDL.LU R19, [R1+0x1b8] ;  /* 0x0001b80001137983 */ /* 0x000ee20000300800 */
[----:B------:R-:W1:Y:S02]  /*8a30*/  S2R R6, SR_TID.X ;  /* 0x0000000000067919 */ /* 0x000e640000002100 */
[----:B-1----:R-:W-:-:S02]  /*8a40*/  IMAD.SHL.U32 R0, R6, 0x10, RZ ;  /* 0x0000001006007824 */ /* 0x002fc400078e00ff */
[----:B------:R-:W-:-:S03]  /*8a50*/  IMAD.SHL.U32 R2, R6, 0x20, RZ ;  /* 0x0000002006027824 */ /* 0x000fc600078e00ff */
[----:B------:R-:W-:Y:S02]  /*8a60*/  LOP3.LUT R5, R0, 0x600, RZ, 0xc0, !PT ;  /* 0x0000060000057812 */ /* 0x000fe400078ec0ff */
[----:B------:R-:W-:Y:S02]  /*8a70*/  LOP3.LUT R0, R6, 0x7f, RZ, 0xc0, !PT ;  /* 0x0000007f06007812 */ /* 0x000fe400078ec0ff */
[----:B------:R-:W-:Y:S02]  /*8a80*/  SHF.R.U32.HI R4, RZ, 0x1, R6 ;  /* 0x00000001ff047819 */ /* 0x000fe40000011606 */
[----:B------:R-:W-:Y:S01]  /*8a90*/  LOP3.LUT R3, R2, 0xc0, RZ, 0xc0, !PT ;  /* 0x000000c002037812 */ /* 0x000fe200078ec0ff */
[----:B------:R-:W-:Y:S01]  /*8aa0*/  VIADD R18, R0, 0x1f ;  /* 0x0000001f00127836 */ /* 0x000fe20000000000 */
[----:B------:R-:W-:Y:S02]  /*8ab0*/  LOP3.LUT R5, R5, 0x20, R2, 0xf8, !PT ;  /* 0x0000002005057812 */ /* 0x000fe400078ef802 */
[----:B------:R-:W-:Y:S01]  /*8ac0*/  LOP3.LUT R3, R3, 0x8, R4, 0xf8, !PT ;  /* 0x0000000803037812 */ /* 0x000fe200078ef804 */
[----:B------:R-:W-:Y:S01]  /*8ad0*/  IMAD.SHL.U32 R4, R6, 0x4, RZ ;  /* 0x0000000406047824 */ /* 0x000fe200078e00ff */
[----:B------:R-:W-:-:S02]  /*8ae0*/  ISETP.GT.U32.AND P1, PT, R18, 0x3e, PT ;  /* 0x0000003e1200780c */ /* 0x000fc40003f24070 */
[----:B------:R-:W-:Y:S02]  /*8af0*/  LOP3.LUT R2, R5, 0x100, R2, 0xf8, !PT ;  /* 0x0000010005027812 */ /* 0x000fe400078ef802 */
[----:B------:R-:W-:Y:S02]  /*8b00*/  LOP3.LUT R3, R3, 0x18, R4, 0x78, !PT ;  /* 0x0000001803037812 */ /* 0x000fe400078e7804 */
[----:B------:R-:W-:Y:S02]  /*8b10*/  LOP3.LUT P0, RZ, R6, 0x4, RZ, 0xc0, !PT ;  /* 0x0000000406ff7812 */ /* 0x000fe4000780c0ff */
[----:B------:R-:W-:Y:S02]  /*8b20*/  LOP3.LUT R3, R2, R3, RZ, 0xfc, !PT ;  /* 0x0000000302037212 */ /* 0x000fe400078efcff */
[----:B--2---:R-:W-:Y:S01]  /*8b30*/  F2FP.F16.F32.PACK_AB R32, R32, R17 ;  /* 0x000000112020723e */ /* 0x004fe200000000ff */
[----:B------:R-:W-:-:S05]  /*8b40*/  IMAD.MOV.U32 R17, RZ, RZ, 0x10 ;  /* 0x00000010ff117424 */ /* 0x000fca00078e00ff */
[----:B------:R-:W-:Y:S02]  /*8b50*/  SEL R17, R17, 0xfffffff0, !P0 ;  /* 0xfffffff011117807 */ /* 0x000fe40004000000 */
[----:B----4-:R-:W-:Y:S02]  /*8b60*/  F2FP.F16.F32.PACK_AB R31, R34, R31 ;  /* 0x0000001f221f723e */ /* 0x010fe400000000ff */
[----:B---3--:R-:W-:Y:S02]  /*8b70*/  F2FP.F16.F32.PACK_AB R30, R35, R30 ;  /* 0x0000001e231e723e */ /* 0x008fe400000000ff */
[----:B------:R-:W-:Y:S01]  /*8b80*/  F2FP.F16.F32.PACK_AB R34, R22, R21 ;  /* 0x000000151622723e */ /* 0x000fe200000000ff */
[----:B------:R-:W-:Y:S01]  /*8b90*/  IMAD R22, R3, 0x2, R16 ;  /* 0x0000000203167824 */ /* 0x000fe200078e0210 */
        /* <DEDUP_REMOVED lines=19> */
[----:B------:R-:W-:Y:S01]  /*8cd0*/  F2FP.F16.F32.PACK_AB R35, R20, R19 ;  /* 0x000000131423723e */ /* 0x000fe200000000ff */
[----:B------:R-:W-:Y:S06]  /*8ce0*/  @P1 BRA `(.L_x_52) ;  /* 0x0000000000041947 */ /* 0x000fec0003800000 */
[----:B------:R-:W-:-:S04]  /*8cf0*/  DEPBAR.LE SB0, 0x1 ;  /* 0x000080400000791a */ /* 0x000fc80000000000 */
.L_x_52:
[----:B------:R-:W-:Y:S05]  /*8d00*/  WARPSYNC.ALL ;  /* 0x0000000000007948 */ /* 0x000fea0003800000 */
[----:B------:R-:W-:Y:S01]  /*8d10*/  BAR.SYNC.DEFER_BLOCKING 0x1, 0x80 ;  /* 0x0042000000007b1d */ /* 0x000fe20000010000 */
[----:B------:R-:W-:-:S05]  /*8d20*/  IMAD R0, R17, 0x2, R22 ;  /* 0x0000000211007824 */ /* 0x000fca00078e0216 */
[----:B------:R-:W-:Y:S01]  /*8d30*/  BSSY B0, `(.L_x_53) ;  /* 0x0000015000007945 */ /* 0x000fe20003800000 */
[----:B------:R1:W-:Y:S04]  /*8d40*/  STSM.16.M88.4 [R22], R4 ;  /* 0x0000000416007844 */ /* 0x0003e80000000200 */
[----:B------:R1:W-:Y:S01]  /*8d50*/  STSM.16.M88.4 [R0], R8 ;  /* 0x0000000800007844 */ /* 0x0003e20000000200 */
[----:B------:R-:W-:Y:S01]  /*8d60*/  @!PT LDS RZ, [RZ] ;  /* 0x00000000fffff984 */ /* 0x000fe20000000800 */
[----:B------:R-:W-:Y:S01]  /*8d70*/  @!PT LDS RZ, [RZ] ;  /* 0x00000000fffff984 */ /* 0x000fe20000000800 */
[----:B------:R-:W-:Y:S01]  /*8d80*/  @!PT LDS RZ, [RZ] ;  /* 0x00000000fffff984 */ /* 0x000fe20000000800 */
[----:B------:R-:W-:Y:S01]  /*8d90*/  @!PT LDS RZ, [RZ] ;  /* 0x00000000fffff984 */ /* 0x000fe20000000800 */
[----:B------:R2:W-:Y:S06]  /*8da0*/  MEMBAR.ALL.CTA ;  /* 0x0000000000007992 */ /* 0x0005ec0000008000 */
[----:B--2---:R-:W2:Y:S02]  /*8db0*/  FENCE.VIEW.ASYNC.S ;  /* 0x00000000000073c6 */ /* 0x004ea40000000000 */
[----:B--2---:R-:W-:Y:S06]  /*8dc0*/  BAR.SYNC.DEFER_BLOCKING 0x1, 0x80 ;  /* 0x0042000000007b1d */ /* 0x004fec0000010000 */
[----:B------:R-:W-:Y:S05]  /*8dd0*/  @P1 BRA `(.L_x_54) ;  /* 0x0000000000281947 */ /* 0x000fea0003800000 */
[----:B------:R-:W-:Y:S01]  /*8de0*/  S2UR UR44, SR_CTAID.Z ;  /* 0x00000000002c79c3 */ /* 0x000fe20000002700 */
[----:B------:R-:W-:Y:S01]  /*8df0*/  ULDC.64 UR4, c[0x0][0x198] ;  /* 0x0000660000047ab9 */ /* 0x000fe20000000a00 */
[----:B------:R-:W-:Y:S01]  /*8e00*/  R2UR UR40, R16 ;  /* 0x00000000102872ca */ /* 0x000fe200000e0000 */
[----:B------:R-:W-:Y:S01]  /*8e10*/  UIADD3 UR4, UP0, UR4, 0x9f0, URZ ;  /* 0x000009f004047890 */ /* 0x000fe2000ff1e03f */
[----:B------:R-:W-:-:S03]  /*8e20*/  UMOV UR41, URZ ;  /* 0x0000003f00297c82 */ /* 0x000fc60008000000 */
[----:B------:R-:W-:Y:S01]  /*8e30*/  UIADD3.X UR5, URZ, UR5, URZ, UP0, !UPT ;  /* 0x000000053f057290 */ /* 0x000fe200087fe43f */
[----:B------:R-:W2:Y:S08]  /*8e40*/  S2UR UR43, SR_CTAID.Y ;  /* 0x00000000002b79c3 */ /* 0x000eb00000002600 */
[----:B--2---:R2:W-:Y:S01]  /*8e50*/  UTMASTG.4D [UR40], [UR4] ;  /* 0x00000028040073b5 */ /* 0x0045e20008018000 */
[----:B------:R0:W-:Y:S01]  /*8e60*/  UTMACMDFLUSH ;  /* 0x00000000000079b7 */ /* 0x0001e20000000000 */
[----:B--2---:R-:W-:-:S04]  /*8e70*/  DEPBAR.LE SB0, 0x1 ;  /* 0x000080400000791a */ /* 0x004fc80000000000 */
.L_x_54:
[----:B------:R-:W-:Y:S05]  /*8e80*/  BSYNC B0 ;  /* 0x0000000000007941 */ /* 0x000fea0003800000 */
.L_x_53:
[----:B------:R-:W-:Y:S06]  /*8e90*/  BAR.SYNC.DEFER_BLOCKING 0x1, 0x80 ;  /* 0x0042000000007b1d */ /* 0x000fec0000010000 */
[----:B------:R-:W-:Y:S01]  /*8ea0*/  BSSY B0, `(.L_x_55) ;  /* 0x0000017000007945 */ /* 0x000fe20003800000 */
[----:B------:R2:W-:Y:S04]  /*8eb0*/  STSM.16.M88.4 [R22+0x1000], R12 ;  /* 0x0010000c16007844 */ /* 0x0005e80000000200 */
[----:B------:R2:W-:Y:S01]  /*8ec0*/  STSM.16.M88.4 [R0+0x1000], R24 ;  /* 0x0010001800007844 */ /* 0x0005e20000000200 */
[----:B------:R-:W-:Y:S01]  /*8ed0*/  @!PT LDS RZ, [RZ] ;  /* 0x00000000fffff984 */ /* 0x000fe20000000800 */
[----:B------:R-:W-:Y:S01]  /*8ee0*/  @!PT LDS RZ, [RZ] ;  /* 0x00000000fffff984 */ /* 0x000fe20000000800 */
[----:B------:R-:W-:Y:S01]  /*8ef0*/  @!PT LDS RZ, [RZ] ;  /* 0x00000000fffff984 */ /* 0x000fe20000000800 */
[----:B------:R-:W-:Y:S01]  /*8f00*/  @!PT LDS RZ, [RZ] ;  /* 0x00000000fffff984 */ /* 0x000fe20000000800 */
[----:B------:R3:W-:Y:S06]  /*8f10*/  MEMBAR.ALL.CTA ;  /* 0x0000000000007992 */ /* 0x0007ec0000008000 */
[----:B---3--:R-:W3:Y:S02]  /*8f20*/  FENCE.VIEW.ASYNC.S ;  /* 0x00000000000073c6 */ /* 0x008ee40000000000 */
[----:B---3--:R-:W-:Y:S06]  /*8f30*/  BAR.SYNC.DEFER_BLOCKING 0x1, 0x80 ;  /* 0x0042000000007b1d */ /* 0x008fec0000010000 */
[----:B------:R-:W-:Y:S05]  /*8f40*/  @P1 BRA `(.L_x_56) ;  /* 0x0000000000301947 */ /* 0x000fea0003800000 */
[----:B------:R-:W-:Y:S01]  /*8f50*/  S2UR UR12, SR_CTAID.Z ;  /* 0x00000000000c79c3 */ /* 0x000fe20000002700 */
[----:B------:R-:W-:Y:S01]  /*8f60*/  R2UR UR8, R16 ;  /* 0x00000000100872ca */ /* 0x000fe200000e0000 */
[----:B------:R-:W-:Y:S01]  /*8f70*/  ULDC.64 UR4, c[0x0][0x198] ;  /* 0x0000660000047ab9 */ /* 0x000fe20000000a00 */
[----:B------:R-:W-:Y:S01]  /*8f80*/  UMOV UR9, 0x20 ;  /* 0x0000002000097882 */ /* 0x000fe20000000000 */
[----:B------:R-:W-:Y:S01]  /*8f90*/  UIADD3 UR4, UP0, UR4, 0x9f0, URZ ;  /* 0x000009f004047890 */ /* 0x000fe2000ff1e03f */
[----:B------:R-:W-:-:S03]  /*8fa0*/  UMOV UR10, UR42 ;  /* 0x0000002a000a7c82 */ /* 0x000fc60008000000 */
[----:B------:R-:W3:Y:S01]  /*8fb0*/  S2UR UR11, SR_CTAID.Y ;  /* 0x00000000000b79c3 */ /* 0x000ee20000002600 */
[----:B------:R-:W-:-:S05]  /*8fc0*/  UIADD3.X UR5, URZ, UR5, URZ, UP0, !UPT ;  /* 0x000000053f057290 */ /* 0x000fca00087fe43f */
[----:B------:R-:W-:-:S09]  /*8fd0*/  UIADD3 UR8, UR8, 0x1000, URZ ;  /* 0x0000100008087890 */ /* 0x000fd2000fffe03f */
[----:B---3--:R3:W-:Y:S01]  /*8fe0*/  UTMASTG.4D [UR8], [UR4] ;  /* 0x00000008040073b5 */ /* 0x0087e20008018000 */
[----:B------:R0:W-:Y:S01]  /*8ff0*/  UTMACMDFLUSH ;  /* 0x00000000000079b7 */ /* 0x0001e20000000000 */
[----:B---3--:R-:W-:-:S04]  /*9000*/  DEPBAR.LE SB0, 0x1 ;  /* 0x000080400000791a */ /* 0x008fc80000000000 */
.L_x_56:
[----:B------:R-:W-:Y:S05]  /*9010*/  BSYNC B0 ;  /* 0x0000000000007941 */ /* 0x000fea0003800000 */
.L_x_55:
[----:B------:R-:W-:Y:S01]  /*9020*/  BAR.SYNC.DEFER_BLOCKING 0x1, 0x80 ;  /* 0x0042000000007b1d */ /* 0x000fe20000010000 */
[----:B------:R-:W-:-:S04]  /*9030*/  MOV R2, RZ ;  /* 0x000000ff00027202 */ /* 0x000fc80000000f00 */
[----:B------:R-:W-:Y:S01]  /*9040*/  LOP3.LUT P0, RZ, R2, 0x1bf, RZ, 0xc0, !PT ;  /* 0x000001bf02ff7812 */ /* 0x000fe2000780c0ff */
        /* <DEDUP_REMOVED lines=8> */
[----:B----4-:R-:W4:Y:S02]  /*90d0*/  FENCE.VIEW.ASYNC.S ;  /* 0x00000000000073c6 */ /* 0x010f240000000000 */
[----:B----4-:R-:W-:Y:S06]  /*90e0*/  BAR.SYNC.DEFER_BLOCKING 0x1, 0x80 ;  /* 0x0042000000007b1d */ /* 0x010fec0000010000 */
[----:B------:R-:W-:Y:S05]  /*90f0*/  @P1 BRA `(.L_x_58) ;  /* 0x0000000000281947 */ /* 0x000fea0003800000 */
[----:B------:R-:W-:Y:S01]  /*9100*/  S2UR UR12, SR_CTAID.Z ;  /* 0x00000000000c79c3 */ /* 0x000fe20000002700 */
[----:B------:R-:W-:Y:S01]  /*9110*/  ULDC.64 UR4, c[0x0][0x198] ;  /* 0x0000660000047ab9 */ /* 0x000fe20000000a00 */
[----:B------:R-:W-:Y:S01]  /*9120*/  R2UR UR8, R16 ;  /* 0x00000000100872ca */ /* 0x000fe200000e0000 */
[----:B------:R-:W-:Y:S01]  /*9130*/  UIADD3 UR4, UP0, UR4, 0x9f0, URZ ;  /* 0x000009f004047890 */ /* 0x000fe2000ff1e03f */
[----:B------:R-:W-:Y:S01]  /*9140*/  UMOV UR9, 0x40 ;  /* 0x0000004000097882 */ /* 0x000fe20000000000 */
[----:B------:R-:W-:Y:S02]  /*9150*/  UMOV UR10, UR42 ;  /* 0x0000002a000a7c82 */ /* 0x000fe40008000000 */
[----:B------:R-:W-:Y:S01]  /*9160*/  UIADD3.X UR5, URZ, UR5, URZ, UP0, !UPT ;  /* 0x000000053f057290 */ /* 0x000fe200087fe43f */
[----:B------:R-:W4:Y:S08]  /*9170*/  S2UR UR11, SR_CTAID.Y ;  /* 0x00000000000b79c3 */ /* 0x000f300000002600 */
[----:B----4-:R4:W-:Y:S02]  /*9180*/  UTMASTG.4D [UR8], [UR4] ;  /* 0x00000008040073b5 */ /* 0x0109e40008018000 */
[----:B----4-:R0:W-:Y:S02]  /*9190*/  UTMACMDFLUSH ;  /* 0x00000000000079b7 */ /* 0x0101e40000000000 */
.L_x_58:
[----:B------:R-:W-:Y:S05]  /*91a0*/  BSYNC B0 ;  /* 0x0000000000007941 */ /* 0x000fea0003800000 */
.L_x_57:
[----:B------:R-:W-:Y:S05]  /*91b0*/  @!P0 BRA `(.L_x_59) ;  /* 0x0000000000408947 */ /* 0x000fea0003800000 */
[----:B-123--:R-:W-:Y:S01]  /*91c0*/  MOV R0, 0x0 ;  /* 0x0000000000007802 */ /* 0x00efe20000000f00 */
        /* <DEDUP_REMOVED lines=14> */
[----:B--2--5:R-:W-:Y:S05]  /*92b0*/  CALL.ABS.NOINC R2 ;  /* 0x0000000002007343 */ /* 0x024fea0003c00000 */
.L_x_59:
[----:B-123--:R-:W-:-:S05]  /*92c0*/  VIADD R0, R16, 0x2200 ;  /* 0x0000220010007836 */ /* 0x00efca0000000000 */
        /* <DEDUP_REMOVED lines=18> */
.L_x_60:
[----:B------:R-:W-:Y:S01]  /*93f0*/  ISETP.GT.U32.AND P6, PT, R18, 0x3e, PT ;  /* 0x0000003e1200780c */ /* 0x000fe20003fc4070 */
[----:B------:R-:W-:Y:S01]  /*9400*/  VIADD R0, R22, 0x2200 ;  /* 0x0000220016007836 */ /* 0x000fe20000000000 */
[----:B-----5:R-:W-:Y:S02]  /*9410*/  F2FP.F16.F32.PACK_AB R152, R153, R152 ;  /* 0x000000989998723e */ /* 0x020fe400000000ff */
[----:B------:R-:W-:Y:S01]  /*9420*/  F2FP.F16.F32.PACK_AB R160, R161, R160 ;  /* 0x000000a0a1a0723e */ /* 0x000fe200000000ff */
[----:B------:R-:W-:Y:S01]  /*9430*/  IMAD R0, R17, 0x2, R0 ;  /* 0x0000000211007824 */ /* 0x000fe200078e0200 */
        /* <DEDUP_REMOVED lines=22> */
[----:B------:R-:W-:Y:S01]  /*95a0*/  F2FP.F16.F32.PACK_AB R195, R199, R198 ;  /* 0x000000c6c7c3723e */ /* 0x000fe200000000ff */
[----:B------:R-:W-:Y:S06]  /*95b0*/  @P6 BRA `(.L_x_61) ;  /* 0x0000000000046947 */ /* 0x000fec0003800000 */
[----:B------:R-:W-:-:S04]  /*95c0*/  DEPBAR.LE SB0, 0x1 ;  /* 0x000080400000791a */ /* 0x000fc80000000000 */
.L_x_61:
[----:B------:R-:W-:Y:S05]  /*95d0*/  WARPSYNC.ALL ;  /* 0x0000000000007948 */ /* 0x000fea0003800000 */
        /* <DEDUP_REMOVED lines=13> */
[----:B------:R-:W-:Y:S01]  /*96b0*/  R2UR UR8, R16 ;  /* 0x00000000100872ca */ /* 0x000fe200000e0000 */
[----:B------:R-:W-:Y:S01]  /*96c0*/  ULDC.64 UR4, c[0x0][0x198] ;  /* 0x0000660000047ab9 */ /* 0x000fe20000000a00 */
[----:B------:R-:W-:Y:S01]  /*96d0*/  UMOV UR9, URZ ;  /* 0x0000003f00097c82 */ /* 0x000fe20008000000 */
[----:B------:R-:W-:Y:S01]  /*96e0*/  UIADD3 UR4, UP0, UR4, 0xcf0, URZ ;  /* 0x00000cf004047890 */ /* 0x000fe2000ff1e03f */
[----:B------:R-:W-:-:S03]  /*96f0*/  UMOV UR10, UR42 ;  /* 0x0000002a000a7c82 */ /* 0x000fc60008000000 */
[----:B------:R-:W2:Y:S01]  /*9700*/  S2UR UR11, SR_CTAID.Y ;  /* 0x00000000000b79c3 */ /* 0x000ea20000002600 */
[----:B------:R-:W-:-:S05]  /*9710*/  UIADD3.X UR5, URZ, UR5, URZ, UP0, !UPT ;  /* 0x000000053f057290 */ /* 0x000fca00087fe43f */
[----:B------:R-:W-:-:S09]  /*9720*/  UIADD3 UR8, UR8, 0x2200, URZ ;  /* 0x0000220008087890 */ /* 0x000fd2000fffe03f */
[----:B--2---:R2:W-:Y:S01]  /*9730*/  UTMASTG.4D [UR8], [UR4] ;  /* 0x00000008040073b5 */ /* 0x0045e20008018000 */
[----:B------:R0:W-:Y:S01]  /*9740*/  UTMACMDFLUSH ;  /* 0x00000000000079b7 */ /* 0x0001e20000000000 */
[----:B--2---:R-:W-:-:S04]  /*9750*/  DEPBAR.LE SB0, 0x1 ;  /* 0x000080400000791a */ /* 0x004fc80000000000 */
.L_x_63:
[----:B------:R-:W-:Y:S05]  /*9760*/  BSYNC B0 ;  /* 0x0000000000007941 */ /* 0x000fea0003800000 */
.L_x_62:
        /* <DEDUP_REMOVED lines=24> */
.L_x_65:
[----:B------:R-:W-:Y:S05]  /*98f0*/  BSYNC B0 ;  /* 0x0000000000007941 */ /* 0x000fea0003800000 */
.L_x_64:
[----:B------:R-:W-:Y:S06]  /*9900*/  BAR.SYNC.DEFER_BLOCKING 0x1, 0x80 ;  /* 0x0042000000007b1d */ /* 0x000fec0000010000 */
[----:B------:R-:W-:Y:S01]  /*9910*/  BSSY B0, `(.L_x_66) ;  /* 0x0000016000007945 */ /* 0x000fe20003800000 */
[----:B------:R3:W-:Y:S04]  /*9920*/  STSM.16.M88.4 [R22+0x2200], R184 ;  /* 0x002200b816007844 */ /* 0x0007e80000000200 */
        /* <DEDUP_REMOVED lines=10> */
[----:B------:R-:W-:Y:S01]  /*99d0*/  R2UR UR8, R16 ;  /* 0x00000000100872ca */ /* 0x000fe200000e0000 */
[----:B------:R-:W-:Y:S01]  /*99e0*/  ULDC.64 UR4, c[0x0][0x198] ;  /* 0x0000660000047ab9 */ /* 0x000fe20000000a00 */
[----:B------:R-:W-:Y:S01]  /*99f0*/  UMOV UR9, 0x40 ;  /* 0x0000004000097882 */ /* 0x000fe20000000000 */
[----:B------:R-:W-:Y:S01]  /*9a00*/  UIADD3 UR4, UP0, UR4, 0xcf0, URZ ;  /* 0x00000cf004047890 */ /* 0x000fe2000ff1e03f */
[----:B------:R-:W-:-:S03]  /*9a10*/  UMOV UR10, UR42 ;  /* 0x0000002a000a7c82 */ /* 0x000fc60008000000 */
[----:B------:R-:W4:Y:S01]  /*9a20*/  S2UR UR11, SR_CTAID.Y ;  /* 0x00000000000b79c3 */ /* 0x000f220000002600 */
[----:B------:R-:W-:-:S05]  /*9a30*/  UIADD3.X UR5, URZ, UR5, URZ, UP0, !UPT ;  /* 0x000000053f057290 */ /* 0x000fca00087fe43f */
[----:B------:R-:W-:-:S09]  /*9a40*/  UIADD3 UR8, UR8, 0x2200, URZ ;  /* 0x0000220008087890 */ /* 0x000fd2000fffe03f */
[----:B----4-:R4:W-:Y:S02]  /*9a50*/  UTMASTG.4D [UR8], [UR4] ;  /* 0x00000008040073b5 */ /* 0x0109e40008018000 */
[----:B----4-:R0:W-:Y:S02]  /*9a60*/  UTMACMDFLUSH ;  /* 0x00000000000079b7 */ /* 0x0101e40000000000 */
.L_x_67:
[----:B------:R-:W-:Y:S05]  /*9a70*/  BSYNC B0 ;  /* 0x0000000000007941 */ /* 0x000fea0003800000 */
.L_x_66:
[----:B------:R-:W-:Y:S01]  /*9a80*/  ULOP3.LUT UR38, UR38, 0x1, URZ, 0xc, !UPT ;  /* 0x0000000126267892 */ /* 0x000fe2000f8e0c3f */
[----:B------:R-:W-:-:S04]  /*9a90*/  DEPBAR.LE SB0, 0x0 ;  /* 0x000080000000791a */ /* 0x000fc80000000000 */
[----:B------:R-:W-:Y:S01]  /*9aa0*/  ULEA UR37, UR37, UR38, 0x1 ;  /* 0x0000002625257291 */ /* 0x000fe2000f8e083f */
[----:B------:R-:W-:-:S04]  /*9ab0*/  DEPBAR.LE SB0, 0x0 ;  /* 0x000080000000791a */ /* 0x000fc80000000000 */
[----:B------:R-:W-:-:S09]  /*9ac0*/  ULEA UR37, UR37, UR36, 0x3 ;  /* 0x0000002425257291 */ /* 0x000fd2000f8e183f */
[----:B------:R-:W-:Y:S01]  /*9ad0*/  SYNCS.ARRIVE.TRANS64.A1T0 RZ, [UR37+0x448a0], RZ ;  /* 0x0448a0ffffff79a7 */ /* 0x000fe20008100025 */
[----:B------:R-:W-:Y:S05]  /*9ae0*/  EXIT ;  /* 0x000000000000794d */ /* 0x000fea0003800000 */
.L_x_6:
[----:B------:R-:W-:-:S08]  /*9af0*/  NOP ;  /* 0x0000000000007918 */ /* 0x000fd00000000000 */
[----:B------:R-:W1:-:S00]  /*9b00*/  USETMAXREG.DEALLOC.CTAPOOL 0x18 ;  /* 0x00000018000079c8 */ /* 0x000e4000080e0500 */
[----:B------:R-:W-:-:S13]  /*9b10*/  PLOP3.LUT P0, PT, PT, PT, UP0, 0x80, 0x0 ;  /* 0x000000000000781c */ /* 0x000fda0003f0f008 */
[----:B-1----:R-:W-:Y:S05]  /*9b20*/  @!P0 BRA `(.L_x_68) ;  /* 0x0000001400888947 */ /* 0x002fea0003800000 */
[----:B------:R-:W-:-:S13]  /*9b30*/  ISETP.NE.AND P0, PT, RZ, UR4, PT ;  /* 0x00000004ff007c0c */ /* 0x000fda000bf05270 */
[----:B------:R-:W-:Y:S05]  /*9b40*/  @P0 EXIT ;  /* 0x000000000000094d */ /* 0x000fea0003800000 */
[----:B------:R-:W1:Y:S01]  /*9b50*/  LDC R0, c[0x0][0x288] ;  /* 0x0000a200ff007b82 */ /* 0x000e620000000800 */
[----:B------:R-:W-:Y:S01]  /*9b60*/  ELECT P0, URZ, PT ;  /* 0x00000000003f782f */ /* 0x000fe20003800000 */
[----:B------:R-:W-:-:S06]  /*9b70*/  UMOV UR14, URZ ;  /* 0x0000003f000e7c82 */ /* 0x000fcc0008000000 */
[----:B------:R-:W2:Y:S01]  /*9b80*/  S2UR UR15, SR_CgaCtaId ;  /* 0x00000000000f79c3 */ /* 0x000ea20000008800 */
[----:B-1----:R-:W-:-:S13]  /*9b90*/  ISETP.GE.AND P1, PT, R0, 0x1, PT ;  /* 0x000000010000780c */ /* 0x002fda0003f26270 */
[----:B--2---:R-:W-:Y:S05]  /*9ba0*/  @!P1 BRA `(.L_x_69) ;  /* 0x0000001400289947 */ /* 0x004fea0003800000 */
[----:B------:R-:W1:Y:S01]  /*9bb0*/  S2UR UR59, SR_CTAID.Y ;  /* 0x00000000003b79c3 */ /* 0x000e620000002600 */
[----:B------:R-:W-:Y:S01]  /*9bc0*/  VIADD R0, R0, 0x7f ;  /* 0x0000007f00007836 */ /* 0x000fe20000000000 */
[----:B------:R-:W-:Y:S01]  /*9bd0*/  UMOV UR4, 0x78 ;  /* 0x0000007800047882 */ /* 0x000fe20000000000 */
[----:B------:R-:W-:Y:S01]  /*9be0*/  IMAD.MOV.U32 R2, RZ, RZ, 0x1 ;  /* 0x00000001ff027424 */ /* 0x000fe200078e00ff */
[----:B------:R-:W-:Y:S01]  /*9bf0*/  ULOP3.LUT UR21, UR29, 0x1, URZ, 0xfc, !UPT ;  /* 0x000000011d157892 */ /* 0x000fe2000f8efc3f */
[----:B------:R-:W-:Y:S01]  /*9c00*/  IMAD.MOV.U32 R4, RZ, RZ, RZ ;  /* 0x000000ffff047224 */ /* 0x000fe200078e00ff */
[----:B------:R-:W-:Y:S01]  /*9c10*/  SHF.R.S32.HI R3, RZ, 0x1f, R0 ;  /* 0x0000001fff037819 */ /* 0x000fe20000011400 */
[----:B------:R-:W-:Y:S01]  /*9c20*/  IMAD.U32 R5, RZ, RZ, UR4 ;  /* 0x00000004ff057e24 */ /* 0x000fe2000f8e00ff */
[----:B------:R-:W2:Y:S01]  /*9c30*/  S2UR UR60, SR_CTAID.Z ;  /* 0x00000000003c79c3 */ /* 0x000ea20000002700 */
[----:B------:R-:W-:Y:S01]  /*9c40*/  ULDC.64 UR22, c[0x0][0x198] ;  /* 0x0000660000167ab9 */ /* 0x000fe20000000a00 */
[----:B------:R-:W-:Y:S01]  /*9c50*/  LEA.HI R0, R3, R0, RZ, 0x7 ;  /* 0x0000000003007211 */ /* 0x000fe200078f38ff */
[----:B------:R-:W-:Y:S01]  /*9c60*/  UMOV UR14, URZ ;  /* 0x0000003f000e7c82 */ /* 0x000fe20008000000 */
[----:B------:R-:W-:Y:S01]  /*9c70*/  UMOV UR13, URZ ;  /* 0x0000003f000d7c82 */ /* 0x000fe20008000000 */
[----:B------:R-:W-:Y:S01]  /*9c80*/  UMOV UR58, URZ ;  /* 0x0000003f003a7c82 */ /* 0x000fe20008000000 */
[----:B------:R-:W-:-:S07]  /*9c90*/  LEA.HI.SX32 R0, R0, 0x1, 0x19 ;  /* 0x0000000100007811 */ /* 0x000fce00078fcaff */
.L_x_78:
[----:B------:R-:W-:-:S06]  /*9ca0*/  UISETP.NE.AND UP0, UPT, UR21, 0x3, UPT ;  /* 0x000000031500788c */ /* 0x000fcc000bf05270 */
[----:B------:R-:W-:-:S13]  /*9cb0*/  PLOP3.LUT P3, PT, PT, PT, UP0, 0x80, 0x0 ;  /* 0x000000000000781c */ /* 0x000fda0003f6f008 */
[----:B------:R-:W-:Y:S05]  /*9cc0*/  @!P3 BRA `(.L_x_70) ;  /* 0x000000000004b947 */ /* 0x000fea0003800000 */
[----:B-12---:R-:W-:Y:S01]  /*9cd0*/  BPT.TRAP 0x1 ;  /* 0x000000040000795c */ /* 0x006fe20000300000 */
.L_x_70:
[----:B------:R-:W3:Y:S01]  /*9ce0*/  S2UR UR15, SR_CgaCtaId ;  /* 0x00000000000f79c3 */ /* 0x000ee20000008800 */
[----:B------:R-:W-:Y:S01]  /*9cf0*/  UMOV UR7, 0x400 ;  /* 0x0000040000077882 */ /* 0x000fe20000000000 */
[----:B------:R-:W-:Y:S02]  /*9d00*/  SHF.L.U32 R3, R4, 0x1f, RZ ;  /* 0x0000001f04037819 */ /* 0x000fe400000006ff */
[----:B------:R-:W-:Y:S01]  /*9d10*/  LOP3.LUT P2, RZ, R2, 0xff, RZ, 0xc0, !PT ;  /* 0x000000ff02ff7812 */ /* 0x000fe2000784c0ff */
[----:B---3--:R-:W-:-:S04]  /*9d20*/  ULEA UR7, UR15, UR7, 0x18 ;  /* 0x000000070f077291 */ /* 0x008fc8000f8ec03f */
[----:B------:R-:W-:-:S09]  /*9d30*/  ULEA UR4, UR13, UR7, 0x3 ;  /* 0x000000070d047291 */ /* 0x000fd2000f8e183f */
[----:B------:R-:W3:Y:S02]  /*9d40*/  SYNCS.PHASECHK.TRANS64.TRYWAIT P1, [UR4+0x44880], R3 ;  /* 0x04488003ff0075a7 */ /* 0x000ee40008020144 */
[----:B---3--:R-:W-:Y:S05]  /*9d50*/  @!P1 BRA `(.L_x_71) ;  /* 0x0000003800289947 */ /* 0x008fea0003800000 */
.L_x_139:
[----:B------:R-:W-:Y:S04]  /*9d60*/  BSSY B0, `(.L_x_72) ;  /* 0x0000003000007945 */ /* 0x000fe80003800000 */
[----:B------:R-:W-:Y:S05]  /*9d70*/  @!P0 BRA `(.L_x_73) ;  /* 0x0000000000048947 */ /* 0x000fea0003800000 */
[----:B------:R-:W-:-:S04]  /*9d80*/  DEPBAR.LE SB0, 0x1 ;  /* 0x000080400000791a */ /* 0x000fc80000000000 */
.L_x_73:
[----:B-12---:R-:W-:Y:S05]  /*9d90*/  BSYNC B0 ;  /* 0x0000000000007941 */ /* 0x006fea0003800000 */
.L_x_72:
[----:B------:R-:W-:Y:S05]  /*9da0*/  @P2 BRA `(.L_x_74) ;  /* 0x0000000000242947 */ /* 0x000fea0003800000 */
[----:B------:R-:W-:Y:S05]  /*9db0*/  @!P3 BRA `(.L_x_75) ;  /* 0x000000000004b947 */ /* 0x000fea0003800000 */
[----:B------:R-:W-:Y:S01]  /*9dc0*/  BPT.TRAP 0x1 ;  /* 0x000000040000795c */ /* 0x000fe20000300000 */
.L_x_75:
[----:B------:R-:W-:Y:S02]  /*9dd0*/  ULEA UR4, UR14, UR7, 0x3 ;  /* 0x000000070e047291 */ /* 0x000fe4000f8e183f */
[----:B------:R-:W-:Y:S02]  /*9de0*/  UIADD3 UR14, UR14, 0x1, URZ ;  /* 0x000000010e0e7890 */ /* 0x000fe4000fffe03f */
[----:B------:R-:W-:Y:S02]  /*9df0*/  UIADD3 UR4, UR4, 0x44890, URZ ;  /* 0x0004489004047890 */ /* 0x000fe4000fffe03f */
[----:B------:R-:W-:Y:S02]  /*9e00*/  UISETP.NE.AND UP0, UPT, UR14, 0x2, UPT ;  /* 0x000000020e00788c */ /* 0x000fe4000bf05270 */
[----:B------:R-:W-:Y:S02]  /*9e10*/  UPRMT UR4, UR15, 0x654, UR4 ;  /* 0x000006540f047896 */ /* 0x000fe40008000004 */
[----:B------:R-:W-:-:S07]  /*9e20*/  USEL UR14, UR14, URZ, UP0 ;  /* 0x0000003f0e0e7287 */ /* 0x000fce0008000000 */
[----:B------:R-:W-:Y:S05]  /*9e30*/  SYNCS.ARRIVE.TRANS64.RED.A1T0 RZ, [UR4], RZ ;  /* 0x000000ffffff79a7 */ /* 0x000fea0008100404 */
.L_x_74:
[----:B------:R-:W-:Y:S04]  /*9e40*/  BSSY B0, `(.L_x_76) ;  /* 0x0000113000007945 */ /* 0x000fe80003800000 */
[----:B------:R-:W-:Y:S05]  /*9e50*/  @!P0 BRA `(.L_x_77) ;  /* 0x0000001000448947 */ /* 0x000fea0003800000 */
[----:B------:R-:W-:Y:S01]  /*9e60*/  UIADD3 UR34, UR58, 0x18, URZ ;  /* 0x000000183a227890 */ /* 0x000fe2000fffe03f */
[----:B------:R-:W-:Y:S01]  /*9e70*/  R2UR UR8, R5 ;  /* 0x00000000050872ca */ /* 0x000fe200000e0000 */
[----:B------:R-:W-:Y:S01]  /*9e80*/  UIADD3 UR4, UP0, UR22, 0x6f0, URZ ;  /* 0x000006f016047890 */ /* 0x000fe2000ff1e03f */
[----:B------:R-:W-:Y:S01]  /*9e90*/  MOV R8, UR29 ;  /* 0x0000001d00087c02 */ /* 0x000fe20008000f00 */
[----:B------:R-:W-:Y:S01]  /*9ea0*/  UIMAD UR6, UR13, 0xc000, UR7 ;  /* 0x0000c0000d0678a4 */ /* 0x000fe2000f8e0207 */
[----:B------:R-:W-:Y:S01]  /*9eb0*/  MOV R13, UR23 ;  /* 0x00000017000d7c02 */ /* 0x000fe20008000f00 */
[----:B------:R-:W-:Y:S01]  /*9ec0*/  UIADD3.X UR5, URZ, UR23, URZ, UP0, !UPT ;  /* 0x000000173f057290 */ /* 0x000fe200087fe43f */
[----:B------:R-:W-:Y:S01]  /*9ed0*/  MOV R7, UR34 ;  /* 0x0000002200077c02 */ /* 0x000fe20008000f00 */
[----:B------:R-:W-:Y:S01]  /*9ee0*/  UIADD3 UR56, UR6, 0x2c000, URZ ;  /* 0x0002c00006387890 */ /* 0x000fe2000fffe03f */
[----:B------:R-:W-:Y:S01]  /*9ef0*/  R2UR UR29, R8 ;  /* 0x00000000081d72ca */ /* 0x000fe200000e0000 */
[----:B------:R-:W-:Y:S01]  /*9f00*/  UIADD3 UR34, UR58, 0x8, URZ ;  /* 0x000000083a227890 */ /* 0x000fe2000fffe03f */
[----:B------:R-:W-:Y:S01]  /*9f10*/  MOV R12, UR22 ;  /* 0x00000016000c7c02 */ /* 0x000fe20008000f00 */
[----:B------:R-:W-:Y:S01]  /*9f20*/  UIADD3 UR32, UR6, 0x2cc00, URZ ;  /* 0x0002cc0006207890 */ /* 0x000fe2000fffe03f */
[----:B------:R-:W-:Y:S01]  /*9f30*/  MOV R11, UR21 ;  /* 0x00000015000b7c02 */ /* 0x000fe20008000f00 */
[----:B------:R-:W-:Y:S01]  /*9f40*/  UMOV UR35, UR59 ;  /* 0x0000003b00237c82 */ /* 0x000fe20008000000 */
[----:B------:R-:W-:Y:S01]  /*9f50*/  UMOV UR36, UR60 ;  /* 0x0000003c00247c82 */ /* 0x000fe20008000000 */
[----:B------:R-:W-:Y:S01]  /*9f60*/  UMOV UR57, URZ ;  /* 0x0000003f00397c82 */ /* 0x000fe20008000000 */
[----:B---3--:R-:W-:Y:S01]  /*9f70*/  MOV R3, UR36 ;  /* 0x0000002400037c02 */ /* 0x008fe20008000f00 */
[----:B------:R-:W-:Y:S01]  /*9f80*/  UMOV UR33, UR57 ;  /* 0x0000003900217c82 */ /* 0x000fe20008000000 */
[----:B------:R-:W-:Y:S01]  /*9f90*/  MOV R6, UR35 ;  /* 0x0000002300067c02 */ /* 0x000fe20008000f00 */
[----:B------:R-:W-:Y:S01]  /*9fa0*/  UTMAREDG.4D.ADD [UR56], [UR4] ;  /* 0x00000038040073b6 */ /* 0x000fe20008018000 */
[----:B------:R-:W-:Y:S01]  /*9fb0*/  UMOV UR10, UR34 ;  /* 0x00000022000a7c82 */ /* 0x000fe20008000000 */
[----:B------:R-:W-:Y:S01]  /*9fc0*/  UIADD3 UR26, UR58, 0x10, URZ ;  /* 0x000000103a1a7890 */ /* 0x000fe2000fffe03f */
[----:B------:R-:W-:Y:S01]  /*9fd0*/  MOV R14, UR29 ;  /* 0x0000001d000e7c02 */ /* 0x000fe20008000f00 */
[----:B------:R-:W-:Y:S01]  /*9fe0*/  UIADD3 UR24, UR6, 0x2d800, URZ ;  /* 0x0002d80006187890 */ /* 0x000fe2000fffe03f */
[----:B------:R-:W-:Y:S01]  /*9ff0*/  R2UR UR23, R13 ;  /* 0x000000000d1772ca */ /* 0x000fe200000e0000 */
[----:B------:R-:W-:Y:S01]  /*a000*/  UMOV UR27, UR59 ;  /* 0x0000003b001b7c82 */ /* 0x000fe20008000000 */
[----:B------:R-:W-:Y:S01]  /*a010*/  UMOV UR28, UR60 ;  /* 0x0000003c001c7c82 */ /* 0x000fe20008000000 */
[----:B------:R1:W-:Y:S01]  /*a020*/  UTMAREDG.4D.ADD [UR32], [UR4] ;  /* 0x00000020040073b6 */ /* 0x0003e20008018000 */
[----:B------:R-:W-:Y:S01]  /*a030*/  UMOV UR25, UR57 ;  /* 0x0000003900197c82 */ /* 0x000fe20008000000 */
[----:B------:R-:W-:Y:S01]  /*a040*/  UMOV UR18, UR26 ;  /* 0x0000001a00127c82 */ /* 0x000fe20008000000 */
[----:B------:R-:W-:Y:S01]  /*a050*/  UIADD3 UR50, UR58, 0x28, URZ ;  /* 0x000000283a327890 */ /* 0x000fe2000fffe03f */
[----:B------:R-:W-:Y:S01]  /*a060*/  MOV R15, UR28 ;  /* 0x0000001c000f7c02 */ /* 0x000fe20008000f00 */
[----:B------:R-:W-:Y:S01]  /*a070*/  UIADD3 UR48, UR6, 0x2fc00, URZ ;  /* 0x0002fc0006307890 */ /* 0x000fe2000fffe03f */
[----:B------:R-:W-:Y:S01]  /*a080*/  MOV R16, UR27 ;  /* 0x0000001b00107c02 */ /* 0x000fe20008000f00 */
[----:B------:R-:W-:Y:S01]  /*a090*/  UIADD3 UR9, UR8, -0x10, URZ ;  /* 0xfffffff008097890 */ /* 0x000fe2000fffe03f */
[----:B------:R2:W-:Y:S01]  /*a0a0*/  UTMAREDG.4D.ADD [UR24], [UR4] ;  /* 0x00000018040073b6 */ /* 0x0005e20008018000 */
[----:B------:R-:W-:Y:S01]  /*a0b0*/  UIADD3 UR42, UR58, 0x40, URZ ;  /* 0x000000403a2a7890 */ /* 0x000fe2000fffe03f */
[----:B------:R-:W-:Y:S01]  /*a0c0*/  R2UR UR29, R14 ;  /* 0x000000000e1d72ca */ /* 0x000fe200000e0000 */
[----:B------:R-:W-:Y:S01]  /*a0d0*/  UIADD3 UR40, UR6, 0x32000, URZ ;  /* 0x0003200006287890 */ /* 0x000fe2000fffe03f */
[----:B------:R-:W-:Y:S01]  /*a0e0*/  MOV R9, UR18 ;  /* 0x0000001200097c02 */ /* 0x000fe20008000f00 */
[----:B------:R-:W-:Y:S01]  /*a0f0*/  UMOV UR51, UR59 ;  /* 0x0000003b00337c82 */ /* 0x000fe20008000000 */
[----:B------:R-:W-:Y:S01]  /*a100*/  UMOV UR52, UR60 ;  /* 0x0000003c00347c82 */ /* 0x000fe20008000000 */
[----:B------:R-:W-:Y:S01]  /*a110*/  UMOV UR49, UR57 ;  /* 0x0000003900317c82 */ /* 0x000fe20008000000 */
[----:B------:R-:W-:Y:S01]  /*a120*/  IMAD.U32 R2, RZ, RZ, UR9 ;  /* 0x00000009ff027e24 */ /* 0x000fe2000f8e00ff */
[----:B------:R-:W-:Y:S01]  /*a130*/  UMOV UR43, UR59 ;  /* 0x0000003b002b7c82 */ /* 0x000fe20008000000 */
[----:B------:R-:W-:Y:S01]  /*a140*/  UMOV UR44, UR60 ;  /* 0x0000003c002c7c82 */ /* 0x000fe20008000000 */
[----:B------:R-:W-:Y:S01]  /*a150*/  UMOV UR41, UR57 ;  /* 0x0000003900297c82 */ /* 0x000fe20008000000 */
[----:B-1----:R-:W-:Y:S01]  /*a160*/  R2UR UR36, R3 ;  /* 0x00000000032472ca */ /* 0x002fe200000e0000 */
[----:B------:R-:W-:Y:S01]  /*a170*/  UIADD3 UR32, UR6, 0x2e400, URZ ;  /* 0x0002e40006207890 */ /* 0x000fe2000fffe03f */
[----:B------:R-:W-:Y:S01]  /*a180*/  R2UR UR35, R6 ;  /* 0x00000000062372ca */ /* 0x000fe200000e0000 */
[----:B------:R-:W-:Y:S01]  /*a190*/  UMOV UR47, UR42 ;  /* 0x0000002a002f7c82 */ /* 0x000fe20008000000 */
[----:B------:R-:W-:Y:S01]  /*a1a0*/  R2UR UR34, R7 ;  /* 0x00000000072272ca */ /* 0x000fe200000e0000 */
[----:B------:R-:W-:Y:S01]  /*a1b0*/  UIADD3 UR8, UR8, -0x8, URZ ;  /* 0xfffffff808087890 */ /* 0x000fe2000fffe03f */
[----:B------:R-:W-:Y:S01]  /*a1c0*/  MOV R14, UR43 ;  /* 0x0000002b000e7c02 */ /* 0x000fe20008000f00 */
[----:B------:R-:W-:Y:S01]  /*a1d0*/  UMOV UR55, UR50 ;  /* 0x0000003200377c82 */ /* 0x000fe20008000000 */
[----:B--2---:R-:W-:Y:S01]  /*a1e0*/  UMOV UR26, UR58 ;  /* 0x0000003a001a7c82 */ /* 0x004fe20008000000 */
[----:B------:R-:W-:Y:S01]  /*a1f0*/  UIADD3 UR24, UR6, 0x30800, URZ ;  /* 0x0003080006187890 */ /* 0x000fe2000fffe03f */
[----:B------:R-:W-:Y:S01]  /*a200*/  MOV R17, UR26 ;  /* 0x0000001a00117c02 */ /* 0x000fe20008000f00 */
[----:B------:R-:W-:Y:S01]  /*a210*/  UIADD3 UR26, UR58, 0x30, URZ ;  /* 0x000000303a1a7890 */ /* 0x000fe2000fffe03f */
[----:B------:R-:W-:Y:S01]  /*a220*/  IMAD.U32 R20, RZ, RZ, UR8 ;  /* 0x00000008ff147e24 */ /* 0x000fe2000f8e00ff */
[----:B------:R-:W-:Y:S01]  /*a230*/  UMOV UR25, 0x20 ;  /* 0x0000002000197882 */ /* 0x000fe20000000000 */
[----:B------:R-:W-:Y:S01]  /*a240*/  UIADD3 UR16, UR6, 0x36800, URZ ;  /* 0x0003680006107890 */ /* 0x000fe2000fffe03f */
[----:B------:R-:W-:Y:S01]  /*a250*/  MOV R18, UR25 ;  /* 0x0000001900127c02 */ /* 0x000fe20008000f00 */
[----:B------:R-:W-:Y:S01]  /*a260*/  UMOV UR25, UR57 ;  /* 0x0000003900197c82 */ /* 0x000fe20008000000 */
[----:B------:R1:W-:Y:S01]  /*a270*/  UTMAREDG.4D.ADD [UR32], [UR4] ;  /* 0x00000020040073b6 */ /* 0x0003e20008018000 */
[----:B------:R-:W-:Y:S01]  /*a280*/  UMOV UR54, UR26 ;  /* 0x0000001a00367c82 */ /* 0x000fe20008000000 */
[----:B------:R-:W-:Y:S01]  /*a290*/  R2UR UR18, R20 ;  /* 0x00000000141272ca */ /* 0x000fe200000e0000 */
[----:B------:R-:W-:Y:S01]  /*a2a0*/  UMOV UR17, 0x20 ;  /* 0x0000002000117882 */ /* 0x000fe20000000000 */
[----:B------:R-:W-:Y:S01]  /*a2b0*/  UMOV UR19, UR59 ;  /* 0x0000003b00137c82 */ /* 0x000fe20008000000 */
[----:B------:R-:W-:Y:S01]  /*a2c0*/  UIADD3 UR8, UR6, 0x2d000, URZ ;  /* 0x0002d00006087890 */ /* 0x000fe2000fffe03f */
[----:B------:R-:W-:Y:S01]  /*a2d0*/  MOV R10, UR19 ;  /* 0x00000013000a7c02 */ /* 0x000fe20008000f00 */
[----:B------:R-:W-:Y:S01]  /*a2e0*/  UMOV UR20, UR60 ;  /* 0x0000003c00147c82 */ /* 0x000fe20008000000 */
[----:B------:R-:W-:Y:S01]  /*a2f0*/  MOV R8, UR17 ;  /* 0x0000001100087c02 */ /* 0x000fe20008000f00 */
[----:B------:R-:W-:Y:S01]  /*a300*/  UMOV UR17, UR57 ;  /* 0x0000003900117c82 */ /* 0x000fe20008000000 */
[----:B------:R-:W-:Y:S01]  /*a310*/  UMOV UR9, 0x20 ;  /* 0x0000002000097882 */ /* 0x000fe20000000000 */
[----:B------:R-:W-:Y:S01]  /*a320*/  UMOV UR11, UR59 ;  /* 0x0000003b000b7c82 */ /* 0x000fe20008000000 */
[----:B------:R-:W-:Y:S01]  /*a330*/  UMOV UR12, UR60 ;  /* 0x0000003c000c7c82 */ /* 0x000fe20008000000 */
[----:B------:R-:W-:Y:S01]  /*a340*/  MOV R7, UR55 ;  /* 0x0000003700077c02 */ /* 0x000fe20008000f00 */
[----:B------:R-:W-:Y:S01]  /*a350*/  UIADD3 UR56, UR6, 0x2c800, URZ ;  /* 0x0002c80006387890 */ /* 0x000fe2000fffe03f */
[----:B------:R-:W-:Y:S01]  /*a360*/  MOV R6, UR54 ;  /* 0x0000003600067c02 */ /* 0x000fe20008000f00 */
[----:B------:R-:W-:Y:S01]  /*a370*/  UMOV UR30, UR18 ;  /* 0x00000012001e7c82 */ /* 0x000fe20008000000 */
[----:B------:R-:W-:Y:S01]  /*a380*/  R2UR UR55, R7 ;  /* 0x00000000073772ca */ /* 0x000fe200000e0000 */
[----:B------:R-:W-:Y:S01]  /*a390*/  UMOV UR57, 0x40 ;  /* 0x0000004000397882 */ /* 0x000fe20000000000 */
[----:B------:R-:W-:Y:S01]  /*a3a0*/  R2UR UR54, R6 ;  /* 0x00000000063672ca */ /* 0x000fe200000e0000 */
[----:B-1----:R-:W-:Y:S01]  /*a3b0*/  UMOV UR32, UR34 ;  /* 0x0000002200207c82 */ /* 0x002fe20008000000 */
[----:B------:R-:W-:Y:S01]  /*a3c0*/  UIADD3 UR34, UR58, 0x20, URZ ;  /* 0x000000203a227890 */ /* 0x000fe2000fffe03f */
[----:B------:R-:W-:Y:S01]  /*a3d0*/  MOV R19, UR32 ;  /* 0x0000002000137c02 */ /* 0x000fe20008000f00 */
[----:B------:R-:W-:Y:S01]  /*a3e0*/  UIADD3 UR32, UR6, 0x2f000, URZ ;  /* 0x0002f00006207890 */ /* 0x000fe2000fffe03f */
[----:B------:R-:W-:Y:S01]  /*a3f0*/  MOV R6, UR29 ;  /* 0x0000001d00067c02 */ /* 0x000fe20008000f00 */
[----:B------:R-:W-:Y:S01]  /*a400*/  UMOV UR35, UR59 ;  /* 0x0000003b00237c82 */ /* 0x000fe20008000000 */
[----:B------:R-:W-:Y:S01]  /*a410*/  UMOV UR36, UR60 ;  /* 0x0000003c00247c82 */ /* 0x000fe20008000000 */
[----:B------:R-:W-:Y:S01]  /*a420*/  R2UR UR22, R12 ;  /* 0x000000000c1672ca */ /* 0x000fe200000e0000 */
[----:B------:R-:W-:Y:S01]  /*a430*/  UMOV UR61, UR34 ;  /* 0x00000022003d7c82 */ /* 0x000fe20008000000 */
[----:B------:R-:W-:-:S02]  /*a440*/  R2UR UR21, R11 ;  /* 0x000000000b1572ca */ /* 0x000fc400000e0000 */
[----:B------:R-:W-:Y:S01]  /*a450*/  R2UR UR29, R6 ;  /* 0x00000000061d72ca */ /* 0x000fe200000e0000 */
[----:B------:R1:W-:Y:S01]  /*a460*/  UTMAREDG.4D.ADD [UR32], [UR4] ;  /* 0x00000020040073b6 */ /* 0x0003e20008018000 */
[----:B------:R2:W-:Y:S01]  /*a470*/  UTMAREDG.4D.ADD [UR48], [UR4] ;  /* 0x00000030040073b6 */ /* 0x0005e20008018000 */
[----:B------:R3:W-:Y:S01]  /*a480*/  UTMAREDG.4D.ADD [UR24], [UR4] ;  /* 0x00000018040073b6 */ /* 0x0007e20008018000 */
[----:B-1----:R-:W-:Y:S02]  /*a490*/  UIADD3 UR34, UR58, 0x38, URZ ;  /* 0x000000383a227890 */ /* 0x002fe4000fffe03f */
[----:B------:R-:W-:-:S05]  /*a4a0*/  UIADD3 UR32, UR6, 0x31400, URZ ;  /* 0x0003140006207890 */ /* 0x000fca000fffe03f */
[----:B------:R-:W-:Y:S01]  /*a4b0*/  UMOV UR53, UR34 ;  /* 0x0000002200357c82 */ /* 0x000fe20008000000 */
[----:B--2---:R-:W-:Y:S01]  /*a4c0*/  R2UR UR50, R5 ;  /* 0x00000000053272ca */ /* 0x004fe200000e0000 */
[----:B------:R-:W-:Y:S01]  /*a4d0*/  UIADD3 UR48, UR6, 0x37400, URZ ;  /* 0x0003740006307890 */ /* 0x000fe2000fffe03f */
[----:B------:R-:W-:Y:S01]  /*a4e0*/  MOV R3, UR53 ;  /* 0x0000003500037c02 */ /* 0x000fe20008000f00 */
[----:B------:R1:W-:Y:S03]  /*a4f0*/  UTMAREDG.4D.ADD [UR32], [UR4] ;  /* 0x00000020040073b6 */ /* 0x0003e60008018000 */
[----:B------:R-:W-:Y:S01]  /*a500*/  R2UR UR53, R3 ;  /* 0x00000000033572ca */ /* 0x000fe200000e0000 */
[----:B---3--:R-:W-:Y:S01]  /*a510*/  UIADD3 UR26, UR58, 0x48, URZ ;  /* 0x000000483a1a7890 */ /* 0x008fe2000fffe03f */
[----:B------:R-:W-:Y:S01]  /*a520*/  MOV R3, UR30 ;  /* 0x0000001e00037c02 */ /* 0x000fe20008000f00 */
[----:B------:R-:W-:Y:S01]  /*a530*/  UIADD3 UR24, UR6, 0x32c00, URZ ;  /* 0x00032c0006187890 */ /* 0x000fe2000fffe03f */
[----:B------:R2:W-:Y:S02]  /*a540*/  UTMAREDG.4D.ADD [UR40], [UR4] ;  /* 0x00000028040073b6 */ /* 0x0005e40008018000 */
[----:B------:R-:W-:Y:S01]  /*a550*/  R2UR UR30, R3 ;  /* 0x00000000031e72ca */ /* 0x000fe200000e0000 */
[----:B------:R-:W-:Y:S01]  /*a560*/  UMOV UR31, UR50 ;  /* 0x00000032001f7c82 */ /* 0x000fe20008000000 */
[----:B------:R-:W-:-:S04]  /*a570*/  UMOV UR46, UR26 ;  /* 0x0000001a002e7c82 */ /* 0x000fc80008000000 */
[----:B------:R3:W-:Y:S01]  /*a580*/  UTMAREDG.4D.ADD [UR24], [UR4] ;  /* 0x00000018040073b6 */ /* 0x0007e20008018000 */
[----:B-1----:R-:W-:Y:S02]  /*a590*/  UIADD3 UR34, UR58, 0x50, URZ ;  /* 0x000000503a227890 */ /* 0x002fe4000fffe03f */
[----:B------:R-:W-:-:S05]  /*a5a0*/  UIADD3 UR32, UR6, 0x33800, URZ ;  /* 0x0003380006207890 */ /* 0x000fca000fffe03f */
[----:B------:R-:W-:Y:S01]  /*a5b0*/  UMOV UR45, UR34 ;  /* 0x00000022002d7c82 */ /* 0x000fe20008000000 */
[----:B--2---:R-:W-:Y:S01]  /*a5c0*/  R2UR UR42, R2 ;  /* 0x00000000022a72ca */ /* 0x004fe200000e0000 */
[----:B------:R-:W-:Y:S01]  /*a5d0*/  UIADD3 UR40, UR6, 0x35c00, URZ ;  /* 0x00035c0006287890 */ /* 0x000fe2000fffe03f */
[----:B------:R-:W-:Y:S01]  /*a5e0*/  MOV R2, UR44 ;  /* 0x0000002c00027c02 */ /* 0x000fe20008000f00 */
[----:B------:R1:W-:Y:S01]  /*a5f0*/  UTMAREDG.4D.ADD [UR32], [UR4] ;  /* 0x00000020040073b6 */ /* 0x0003e20008018000 */
[----:B------:R-:W-:Y:S02]  /*a600*/  MOV R20, UR45 ;  /* 0x0000002d00147c02 */ /* 0x000fe40008000f00 */
[----:B---3--:R-:W-:Y:S01]  /*a610*/  R2UR UR28, R15 ;  /* 0x000000000f1c72ca */ /* 0x008fe200000e0000 */
[----:B------:R-:W-:Y:S01]  /*a620*/  UIADD3 UR24, UR6, 0x2c400, URZ ;  /* 0x0002c40006187890 */ /* 0x000fe2000fffe03f */
[----:B------:R-:W-:Y:S02]  /*a630*/  R2UR UR26, R17 ;  /* 0x00000000111a72ca */ /* 0x000fe400000e0000 */
[----:B------:R-:W-:Y:S01]  /*a640*/  MOV R17, UR40 ;  /* 0x0000002800117c02 */ /* 0x000fe20008000f00 */
[----:B------:R-:W-:-:S02]  /*a650*/  UIADD3 UR40, UR6, 0x34400, URZ ;  /* 0x0003440006287890 */ /* 0x000fc4000fffe03f */
[----:B------:R-:W-:Y:S01]  /*a660*/  MOV R15, UR42 ;  /* 0x0000002a000f7c02 */ /* 0x000fe20008000f00 */
[----:B------:R-:W-:Y:S01]  /*a670*/  UIADD3 UR42, UR58, 0x58, URZ ;  /* 0x000000583a2a7890 */ /* 0x000fe2000fffe03f */
[----:B------:R-:W-:Y:S02]  /*a680*/  R2UR UR27, R16 ;  /* 0x00000000101b72ca */ /* 0x000fe400000e0000 */
[----:B------:R-:W-:Y:S02]  /*a690*/  MOV R16, UR41 ;  /* 0x0000002900107c02 */ /* 0x000fe40008000f00 */
[----:B------:R-:W-:Y:S02]  /*a6a0*/  R2UR UR25, R18 ;  /* 0x00000000121972ca */ /* 0x000fe400000e0000 */
[----:B------:R-:W-:Y:S01]  /*a6b0*/  UMOV UR39, UR42 ;  /* 0x0000002a00277c82 */ /* 0x000fe20008000000 */
[----:B-1----:R-:W-:Y:S01]  /*a6c0*/  R2UR UR32, R19 ;  /* 0x00000000132072ca */ /* 0x002fe200000e0000 */
[----:B------:R1:W-:Y:S01]  /*a6d0*/  UTMAREDG.4D.ADD [UR40], [UR4] ;  /* 0x00000028040073b6 */ /* 0x0003e20008018000 */
[----:B------:R-:W-:Y:S01]  /*a6e0*/  MOV R18, UR47 ;  /* 0x0000002f00127c02 */ /* 0x000fe20008000f00 */
[----:B------:R-:W-:Y:S01]  /*a6f0*/  UMOV UR33, 0x20 ;  /* 0x0000002000217882 */ /* 0x000fe20000000000 */
[----:B------:R-:W-:Y:S01]  /*a700*/  MOV R19, UR46 ;  /* 0x0000002e00137c02 */ /* 0x000fe20008000f00 */
[----:B------:R-:W-:Y:S01]  /*a710*/  UMOV UR34, UR54 ;  /* 0x0000003600227c82 */ /* 0x000fe20008000000 */
[----:B------:R-:W-:-:S02]  /*a720*/  R2UR UR47, R18 ;  /* 0x00000000122f72ca */ /* 0x000fc400000e0000 */
[----:B------:R-:W-:Y:S02]  /*a730*/  R2UR UR46, R19 ;  /* 0x00000000132e72ca */ /* 0x000fe400000e0000 */
[----:B------:R-:W-:Y:S01]  /*a740*/  R2UR UR45, R20 ;  /* 0x00000000142d72ca */ /* 0x000fe200000e0000 */
[----:B-1----:R-:W-:Y:S02]  /*a750*/  UIADD3 UR40, UR6, 0x35000, URZ ;  /* 0x0003500006287890 */ /* 0x002fe4000fffe03f */
[----:B------:R-:W-:-:S07]  /*a760*/  UIADD3 UR42, UR58, 0x60, URZ ;  /* 0x000000603a2a7890 */ /* 0x000fce000fffe03f */
[----:B------:R-:W-:Y:S02]  /*a770*/  UMOV UR38, UR42 ;  /* 0x0000002a00267c82 */ /* 0x000fe40008000000 */
[----:B------:R1:W-:Y:S02]  /*a780*/  UTMAREDG.4D.ADD [UR40], [UR4] ;  /* 0x00000028040073b6 */ /* 0x0003e40008018000 */
[----:B-1----:R-:W-:Y:S02]  /*a790*/  R2UR UR44, R2 ;  /* 0x00000000022c72ca */ /* 0x002fe400000e0000 */
[----:B------:R-:W-:Y:S02]  /*a7a0*/  R2UR UR43, R14 ;  /* 0x000000000e2b72ca */ /* 0x000fe400000e0000 */
[----:B------:R-:W-:Y:S02]  /*a7b0*/  R2UR UR42, R15 ;  /* 0x000000000f2a72ca */ /* 0x000fe400000e0000 */
[----:B------:R-:W-:-:S02]  /*a7c0*/  R2UR UR41, R16 ;  /* 0x00000000102972ca */ /* 0x000fc400000e0000 */
[----:B------:R-:W-:Y:S02]  /*a7d0*/  R2UR UR40, R17 ;  /* 0x00000000112872ca */ /* 0x000fe400000e0000 */
[----:B------:R-:W-:-:S07]  /*a7e0*/  MOV R2, UR31 ;  /* 0x0000001f00027c02 */ /* 0x000fce0008000f00 */
[----:B------:R-:W-:-:S04]  /*a7f0*/  UMOV UR37, UR42 ;  /* 0x0000002a00257c82 */ /* 0x000fc80008000000 */
[----:B------:R1:W-:Y:S01]  /*a800*/  UTMAREDG.4D.ADD [UR40], [UR4] ;  /* 0x00000028040073b6 */ /* 0x0003e20008018000 */
[----:B------:R2:W-:Y:S01]  /*a810*/  UTMAREDG.4D.ADD [UR16], [UR4] ;  /* 0x00000010040073b6 */ /* 0x0005e20008018000 */
[----:B------:R3:W-:Y:S01]  /*a820*/  UTMAREDG.4D.ADD [UR48], [UR4] ;  /* 0x00000030040073b6 */ /* 0x0007e20008018000 */
[----:B-1----:R-:W-:Y:S01]  /*a830*/  UIADD3 UR40, UR6, 0x36c00, URZ ;  /* 0x00036c0006287890 */ /* 0x002fe2000fffe03f */
[----:B------:R-:W-:Y:S01]  /*a840*/  UMOV UR41, 0x20 ;  /* 0x0000002000297882 */ /* 0x000fe20000000000 */
[----:B------:R-:W-:Y:S01]  /*a850*/  UMOV UR43, UR59 ;  /* 0x0000003b002b7c82 */ /* 0x000fe20008000000 */
[----:B------:R1:W-:Y:S01]  /*a860*/  UTMAREDG.4D.ADD [UR24], [UR4] ;  /* 0x00000018040073b6 */ /* 0x0003e20008018000 */
[----:B------:R-:W-:Y:S01]  /*a870*/  UMOV UR44, UR60 ;  /* 0x0000003c002c7c82 */ /* 0x000fe20008000000 */
[----:B------:R-:W-:Y:S01]  /*a880*/  UMOV UR42, UR30 ;  /* 0x0000001e002a7c82 */ /* 0x000fe20008000000 */
[----:B--2---:R-:W-:Y:S01]  /*a890*/  R2UR UR19, R10 ;  /* 0x000000000a1372ca */ /* 0x004fe200000e0000 */
[----:B------:R-:W-:Y:S01]  /*a8a0*/  UIADD3 UR16, UR6, 0x2dc00, URZ ;  /* 0x0002dc0006107890 */ /* 0x000fe2000fffe03f */
[----:B------:R-:W-:-:S02]  /*a8b0*/  R2UR UR18, R9 ;  /* 0x00000000091272ca */ /* 0x000fc400000e0000 */
[----:B------:R-:W-:Y:S01]  /*a8c0*/  R2UR UR17, R8 ;  /* 0x00000000081172ca */ /* 0x000fe200000e0000 */
[----:B------:R2:W-:Y:S01]  /*a8d0*/  UTMAREDG.4D.ADD [UR8], [UR4] ;  /* 0x00000008040073b6 */ /* 0x0005e20008018000 */
[----:B---3--:R-:W-:Y:S01]  /*a8e0*/  UIADD3 UR48, UR6, 0x34800, URZ ;  /* 0x0003480006307890 */ /* 0x008fe2000fffe03f */
[----:B------:R-:W-:Y:S01]  /*a8f0*/  UMOV UR49, 0x20 ;  /* 0x0000002000317882 */ /* 0x000fe20000000000 */
[----:B------:R-:W-:Y:S01]  /*a900*/  UMOV UR50, UR39 ;  /* 0x0000002700327c82 */ /* 0x000fe20008000000 */
[----:B-1----:R-:W-:-:S08]  /*a910*/  UIADD3 UR24, UR6, 0x31800, URZ ;  /* 0x0003180006187890 */ /* 0x002fd0000fffe03f */
[----:B------:R1:W-:Y:S01]  /*a920*/  UTMAREDG.4D.ADD [UR16], [UR4] ;  /* 0x00000010040073b6 */ /* 0x0003e20008018000 */
[----:B------:R-:W-:Y:S01]  /*a930*/  UMOV UR25, 0x20 ;  /* 0x0000002000197882 */ /* 0x000fe20000000000 */
[----:B------:R-:W-:Y:S01]  /*a940*/  UMOV UR27, UR59 ;  /* 0x0000003b001b7c82 */ /* 0x000fe20008000000 */
[----:B------:R-:W-:Y:S01]  /*a950*/  UMOV UR28, UR60 ;  /* 0x0000003c001c7c82 */ /* 0x000fe20008000000 */
[----:B------:R-:W-:Y:S01]  /*a960*/  UMOV UR26, UR53 ;  /* 0x00000035001a7c82 */ /* 0x000fe20008000000 */
[----:B------:R-:W-:Y:S02]  /*a970*/  MOV R7, UR28 ;  /* 0x0000001c00077c02 */ /* 0x000fe40008000f00 */
[----:B------:R-:W-:Y:S01]  /*a980*/  MOV R8, UR27 ;  /* 0x0000001b00087c02 */ /* 0x000fe20008000f00 */
[----:B--2---:R-:W-:Y:S01]  /*a990*/  UIADD3 UR8, UR6, 0x2e800, URZ ;  /* 0x0002e80006087890 */ /* 0x004fe2000fffe03f */
[----:B------:R-:W-:Y:S01]  /*a9a0*/  MOV R9, UR25 ;  /* 0x0000001900097c02 */ /* 0x000fe20008000f00 */
[----:B------:R-:W-:Y:S01]  /*a9b0*/  UMOV UR10, UR32 ;  /* 0x00000020000a7c82 */ /* 0x000fe20008000000 */
[----:B------:R-:W-:-:S06]  /*a9c0*/  UIADD3 UR32, UR6, 0x30c00, URZ ;  /* 0x00030c0006207890 */ /* 0x000fcc000fffe03f */
[----:B------:R2:W-:Y:S01]  /*a9d0*/  UTMAREDG.4D.ADD [UR8], [UR4] ;  /* 0x00000008040073b6 */ /* 0x0005e20008018000 */
[----:B-1----:R-:W-:Y:S01]  /*a9e0*/  UIADD3 UR16, UR6, 0x2f400, URZ ;  /* 0x0002f40006107890 */ /* 0x002fe2000fffe03f */
[----:B------:R-:W-:Y:S01]  /*a9f0*/  UMOV UR17, 0x20 ;  /* 0x0000002000117882 */ /* 0x000fe20000000000 */
[----:B------:R-:W-:Y:S01]  /*aa00*/  UMOV UR19, UR59 ;  /* 0x0000003b00137c82 */ /* 0x000fe20008000000 */
[----:B------:R-:W-:-:S06]  /*aa10*/  UMOV UR18, UR61 ;  /* 0x0000003d00127c82 */ /* 0x000fcc0008000000 */
[----:B------:R1:W-:Y:S01]  /*aa20*/  UTMAREDG.4D.ADD [UR16], [UR4] ;  /* 0x00000010040073b6 */ /* 0x0003e20008018000 */
[----:B--2---:R-:W-:Y:S01]  /*aa30*/  UIADD3 UR8, UR6, 0x30000, URZ ;  /* 0x0003000006087890 */ /* 0x004fe2000fffe03f */
[----:B------:R-:W-:-:S08]  /*aa40*/  UMOV UR10, UR55 ;  /* 0x00000037000a7c82 */ /* 0x000fd00008000000 */
[----:B------:R2:W-:Y:S01]  /*aa50*/  UTMAREDG.4D.ADD [UR8], [UR4] ;  /* 0x00000008040073b6 */ /* 0x0005e20008018000 */
[----:B-1----:R-:W-:Y:S01]  /*aa60*/  UIADD3 UR16, UR6, 0x32400, URZ ;  /* 0x0003240006107890 */ /* 0x002fe2000fffe03f */
[----:B------:R-:W-:Y:S01]  /*aa70*/  UMOV UR18, UR47 ;  /* 0x0000002f00127c82 */ /* 0x000fe20008000000 */
[----:B------:R1:W-:Y:S01]  /*aa80*/  UTMAREDG.4D.ADD [UR32], [UR4] ;  /* 0x00000020040073b6 */ /* 0x0003e20008018000 */
[----:B------:R3:W-:Y:S01]  /*aa90*/  UTMAREDG.4D.ADD [UR24], [UR4] ;  /* 0x00000018040073b6 */ /* 0x0007e20008018000 */
[----:B--2---:R-:W-:Y:S01]  /*aaa0*/  UIADD3 UR8, UR6, 0x33000, URZ ;  /* 0x0003300006087890 */ /* 0x004fe2000fffe03f */
[----:B------:R-:W-:-:S04]  /*aab0*/  UMOV UR10, UR46 ;  /* 0x0000002e000a7c82 */ /* 0x000fc80008000000 */
[----:B------:R2:W-:Y:S01]  /*aac0*/  UTMAREDG.4D.ADD [UR16], [UR4] ;  /* 0x00000010040073b6 */ /* 0x0005e20008018000 */
[----:B-1----:R-:W-:Y:S01]  /*aad0*/  UIADD3 UR32, UR6, 0x35400, URZ ;  /* 0x0003540006207890 */ /* 0x002fe2000fffe03f */
[----:B------:R-:W-:Y:S02]  /*aae0*/  UMOV UR34, UR38 ;  /* 0x0000002600227c82 */ /* 0x000fe40008000000 */
[----:B------:R1:W-:Y:S01]  /*aaf0*/  UTMAREDG.4D.ADD [UR8], [UR4] ;  /* 0x00000008040073b6 */ /* 0x0003e20008018000 */
[----:B---3--:R-:W-:Y:S01]  /*ab00*/  UIADD3 UR24, UR6, 0x33c00, URZ ;  /* 0x00033c0006187890 */ /* 0x008fe2000fffe03f */
[----:B------:R-:W-:Y:S01]  /*ab10*/  UMOV UR26, UR45 ;  /* 0x0000002d001a7c82 */ /* 0x000fe20008000000 */
[----:B--2---:R-:W-:-:S07]  /*ab20*/  UIADD3 UR16, UR6, 0x37800, URZ ;  /* 0x0003780006107890 */ /* 0x004fce000fffe03f */
[----:B------:R2:W-:Y:S01]  /*ab30*/  UTMAREDG.4D.ADD [UR24], [UR4] ;  /* 0x00000018040073b6 */ /* 0x0005e20008018000 */
[----:B------:R-:W-:Y:S01]  /*ab40*/  UMOV UR18, UR31 ;  /* 0x0000001f00127c82 */ /* 0x000fe20008000000 */
[----:B------:R-:W-:Y:S01]  /*ab50*/  R2UR UR31, R2 ;  /* 0x00000000021f72ca */ /* 0x000fe200000e0000 */
[----:B-1----:R-:W-:Y:S01]  /*ab60*/  UIADD3 UR8, UR6, 0x2d400, URZ ;  /* 0x0002d40006087890 */ /* 0x002fe2000fffe03f */
[----:B------:R1:W-:Y:S01]  /*ab70*/  UTMAREDG.4D.ADD [UR48], [UR4] ;  /* 0x00000030040073b6 */ /* 0x0003e20008018000 */
[----:B------:R-:W-:Y:S01]  /*ab80*/  UIADD3 UR10, UR58, 0x8, URZ ;  /* 0x000000083a0a7890 */ /* 0x000fe2000fffe03f */
[----:B------:R-:W-:Y:S01]  /*ab90*/  UMOV UR9, 0x40 ;  /* 0x0000004000097882 */ /* 0x000fe20000000000 */
[----:B------:R3:W-:Y:S01]  /*aba0*/  UTMAREDG.4D.ADD [UR32], [UR4] ;  /* 0x00000020040073b6 */ /* 0x0007e20008018000 */
[----:B--2---:R-:W-:Y:S01]  /*abb0*/  R2UR UR28, R7 ;  /* 0x00000000071c72ca */ /* 0x004fe200000e0000 */
[----:B------:R-:W-:Y:S01]  /*abc0*/  UIADD3 UR24, UR6, 0x36000, URZ ;  /* 0x0003600006187890 */ /* 0x000fe2000fffe03f */
[----:B------:R-:W-:Y:S01]  /*abd0*/  R2UR UR27, R8 ;  /* 0x00000000081b72ca */ /* 0x000fe200000e0000 */
[----:B------:R-:W-:Y:S01]  /*abe0*/  UMOV UR26, UR37 ;  /* 0x00000025001a7c82 */ /* 0x000fe20008000000 */
[----:B------:R-:W-:Y:S01]  /*abf0*/  R2UR UR25, R9 ;  /* 0x00000000091972ca */ /* 0x000fe200000e0000 */
[----:B-1----:R-:W-:-:S02]  /*ac00*/  UIADD3 UR48, UR6, 0x2e000, URZ ;  /* 0x0002e00006307890 */ /* 0x002fc4000fffe03f */
[----:B------:R-:W-:Y:S01]  /*ac10*/  UIADD3 UR50, UR58, 0x10, URZ ;  /* 0x000000103a327890 */ /* 0x000fe2000fffe03f */
[----:B------:R-:W-:Y:S01]  /*ac20*/  UMOV UR49, 0x40 ;  /* 0x0000004000317882 */ /* 0x000fe20000000000 */
[----:B---3--:R-:W-:-:S08]  /*ac30*/  UIADD3 UR32, UR6, 0x2ec00, URZ ;  /* 0x0002ec0006207890 */ /* 0x008fd0000fffe03f */
[----:B------:R1:W-:Y:S01]  /*ac40*/  UTMAREDG.4D.ADD [UR24], [UR4] ;  /* 0x00000018040073b6 */ /* 0x0003e20008018000 */
[----:B------:R-:W-:Y:S01]  /*ac50*/  UIADD3 UR34, UR58, 0x18, URZ ;  /* 0x000000183a227890 */ /* 0x000fe2000fffe03f */
[----:B------:R-:W-:Y:S01]  /*ac60*/  UMOV UR33, 0x40 ;  /* 0x0000004000217882 */ /* 0x000fe20000000000 */
[----:B------:R2:W-:Y:S01]  /*ac70*/  UTMAREDG.4D.ADD [UR40], [UR4] ;  /* 0x00000028040073b6 */ /* 0x0005e20008018000 */
[----:B------:R3:W-:Y:S01]  /*ac80*/  UTMAREDG.4D.ADD [UR16], [UR4] ;  /* 0x00000010040073b6 */ /* 0x0007e20008018000 */
[----:B-1----:R-:W-:Y:S01]  /*ac90*/  UIADD3 UR24, UR6, 0x2f800, URZ ;  /* 0x0002f80006187890 */ /* 0x002fe2000fffe03f */
[----:B------:R-:W-:Y:S01]  /*aca0*/  UMOV UR25, 0x40 ;  /* 0x0000004000197882 */ /* 0x000fe20000000000 */
[----:B------:R-:W-:Y:S01]  /*acb0*/  UMOV UR27, UR59 ;  /* 0x0000003b001b7c82 */ /* 0x000fe20008000000 */
[----:B------:R-:W-:Y:S01]  /*acc0*/  UTMAREDG.4D.ADD [UR56], [UR4] ;  /* 0x00000038040073b6 */ /* 0x000fe20008018000 */
[----:B------:R-:W-:Y:S01]  /*acd0*/  UMOV UR28, UR60 ;  /* 0x0000003c001c7c82 */ /* 0x000fe20008000000 */
[----:B------:R-:W-:Y:S01]  /*ace0*/  UMOV UR26, UR61 ;  /* 0x0000003d001a7c82 */ /* 0x000fe20008000000 */
[----:B--2---:R-:W-:Y:S01]  /*acf0*/  UIADD3 UR40, UR6, 0x31000, URZ ;  /* 0x0003100006287890 */ /* 0x004fe2000fffe03f */
[----:B------:R-:W-:Y:S01]  /*ad00*/  UMOV UR41, 0x40 ;  /* 0x0000004000297882 */ /* 0x000fe20000000000 */
[----:B------:R-:W-:Y:S01]  /*ad10*/  UMOV UR42, UR54 ;  /* 0x00000036002a7c82 */ /* 0x000fe20008000000 */
[----:B------:R1:W-:Y:S01]  /*ad20*/  UTMAREDG.4D.ADD [UR8], [UR4] ;  /* 0x00000008040073b6 */ /* 0x0003e20008018000 */
[----:B---3--:R-:W-:Y:S01]  /*ad30*/  UIADD3 UR16, UR6, 0x30400, URZ ;  /* 0x0003040006107890 */ /* 0x008fe2000fffe03f */
[----:B------:R-:W-:Y:S01]  /*ad40*/  UMOV UR17, 0x40 ;  /* 0x0000004000117882 */ /* 0x000fe20000000000 */
[----:B------:R-:W-:Y:S01]  /*ad50*/  UMOV UR18, UR55 ;  /* 0x0000003700127c82 */ /* 0x000fe20008000000 */
[----:B------:R-:W-:Y:S01]  /*ad60*/  UTMAREDG.4D.ADD [UR48], [UR4] ;  /* 0x00000030040073b6 */ /* 0x000fe20008018000 */
[----:B------:R2:W-:Y:S01]  /*ad70*/  UTMAREDG.4D.ADD [UR32], [UR4] ;  /* 0x00000020040073b6 */ /* 0x0005e20008018000 */
[----:B-1----:R-:W-:Y:S01]  /*ad80*/  UIADD3 UR8, UR6, 0x31c00, URZ ;  /* 0x00031c0006087890 */ /* 0x002fe2000fffe03f */
[----:B------:R-:W-:Y:S01]  /*ad90*/  UMOV UR10, UR53 ;  /* 0x00000035000a7c82 */ /* 0x000fe20008000000 */
[----:B------:R1:W-:Y:S02]  /*ada0*/  UTMAREDG.4D.ADD [UR24], [UR4] ;  /* 0x00000018040073b6 */ /* 0x0003e40008018000 */
[----:B------:R3:W-:Y:S01]  /*adb0*/  UTMAREDG.4D.ADD [UR16], [UR4] ;  /* 0x00000010040073b6 */ /* 0x0007e20008018000 */
[----:B--2---:R-:W-:Y:S01]  /*adc0*/  UIADD3 UR32, UR6, 0x32800, URZ ;  /* 0x0003280006207890 */ /* 0x004fe2000fffe03f */
[----:B------:R-:W-:Y:S01]  /*add0*/  UMOV UR34, UR47 ;  /* 0x0000002f00227c82 */ /* 0x000fe20008000000 */
[----:B------:R-:W-:Y:S01]  /*ade0*/  UTMAREDG.4D.ADD [UR40], [UR4] ;  /* 0x00000028040073b6 */ /* 0x000fe20008018000 */
[----:B-1----:R-:W-:Y:S01]  /*adf0*/  UIADD3 UR24, UR6, 0x33400, URZ ;  /* 0x0003340006187890 */ /* 0x002fe2000fffe03f */
[----:B------:R-:W-:Y:S01]  /*ae00*/  UMOV UR26, UR46 ;  /* 0x0000002e001a7c82 */ /* 0x000fe20008000000 */
[----:B------:R1:W-:Y:S01]  /*ae10*/  UTMAREDG.4D.ADD [UR8], [UR4] ;  /* 0x00000008040073b6 */ /* 0x0003e20008018000 */
[----:B---3--:R-:W-:Y:S01]  /*ae20*/  UIADD3 UR16, UR6, 0x34000, URZ ;  /* 0x0003400006107890 */ /* 0x008fe2000fffe03f */
[----:B------:R-:W-:-:S02]  /*ae30*/  UMOV UR18, UR45 ;  /* 0x0000002d00127c82 */ /* 0x000fc40008000000 */
[----:B------:R-:W-:Y:S03]  /*ae40*/  UTMAREDG.4D.ADD [UR32], [UR4] ;  /* 0x00000020040073b6 */ /* 0x000fe60008018000 */
[----:B------:R2:W-:Y:S01]  /*ae50*/  UTMAREDG.4D.ADD [UR24], [UR4] ;  /* 0x00000018040073b6 */ /* 0x0005e20008018000 */
[----:B-1----:R-:W-:Y:S01]  /*ae60*/  UIADD3 UR8, UR6, 0x34c00, URZ ;  /* 0x00034c0006087890 */ /* 0x002fe2000fffe03f */
[----:B------:R-:W-:Y:S01]  /*ae70*/  UMOV UR10, UR39 ;  /* 0x00000027000a7c82 */ /* 0x000fe20008000000 */
[----:B------:R1:W-:Y:S07]  /*ae80*/  UTMAREDG.4D.ADD [UR16], [UR4] ;  /* 0x00000010040073b6 */ /* 0x0003ee0008018000 */
[----:B------:R3:W-:Y:S01]  /*ae90*/  UTMAREDG.4D.ADD [UR8], [UR4] ;  /* 0x00000008040073b6 */ /* 0x0007e20008018000 */
[----:B--2---:R-:W-:Y:S01]  /*aea0*/  UIADD3 UR24, UR6, 0x35800, URZ ;  /* 0x0003580006187890 */ /* 0x004fe2000fffe03f */
[----:B------:R-:W-:Y:S01]  /*aeb0*/  UMOV UR26, UR38 ;  /* 0x00000026001a7c82 */ /* 0x000fe20008000000 */
[----:B-1----:R-:W-:-:S07]  /*aec0*/  UIADD3 UR16, UR6, 0x37000, URZ ;  /* 0x0003700006107890 */ /* 0x002fce000fffe03f */
[----:B------:R-:W-:Y:S01]  /*aed0*/  UTMAREDG.4D.ADD [UR24], [UR4] ;  /* 0x00000018040073b6 */ /* 0x000fe20008018000 */
[----:B------:R-:W-:Y:S01]  /*aee0*/  UMOV UR18, UR30 ;  /* 0x0000001e00127c82 */ /* 0x000fe20008000000 */
[----:B---3--:R-:W-:Y:S01]  /*aef0*/  UIADD3 UR8, UR6, 0x36400, URZ ;  /* 0x0003640006087890 */ /* 0x008fe2000fffe03f */
[----:B------:R-:W-:-:S08]  /*af00*/  UMOV UR10, UR37 ;  /* 0x00000025000a7c82 */ /* 0x000fd00008000000 */
[----:B------:R1:W-:Y:S01]  /*af10*/  UTMAREDG.4D.ADD [UR8], [UR4] ;  /* 0x00000008040073b6 */ /* 0x0003e20008018000 */
[----:B------:R2:W-:Y:S01]  /*af20*/  UTMAREDG.4D.ADD [UR16], [UR4] ;  /* 0x00000010040073b6 */ /* 0x0005e20008018000 */
[----:B-1----:R-:W-:Y:S01]  /*af30*/  UIADD3 UR8, UR6, 0x37c00, URZ ;  /* 0x00037c0006087890 */ /* 0x002fe2000fffe03f */
[----:B------:R-:W-:-:S08]  /*af40*/  UMOV UR10, UR31 ;  /* 0x0000001f000a7c82 */ /* 0x000fd00008000000 */
[----:B------:R2:W-:Y:S02]  /*af50*/  UTMAREDG.4D.ADD [UR8], [UR4] ;  /* 0x00000008040073b6 */ /* 0x0005e40008018000 */
[----:B--2---:R0:W-:Y:S02]  /*af60*/  UTMACMDFLUSH ;  /* 0x00000000000079b7 */ /* 0x0041e40000000000 */
.L_x_77:
[----:B------:R-:W-:Y:S05]  /*af70*/  BSYNC B0 ;  /* 0x0000000000007941 */ /* 0x000fea0003800000 */
.L_x_76:
[----:B------:R-:W-:Y:S01]  /*af80*/  R2UR UR4, R5 ;  /* 0x00000000050472ca */ /* 0x000fe200000e0000 */
[----:B------:R-:W-:Y:S01]  /*af90*/  VIADD R0, R0, 0xffffffff ;  /* 0xffffffff00007836 */ /* 0x000fe20000000000 */
[----:B------:R-:W-:Y:S01]  /*afa0*/  UIADD3 UR13, UR13, 0x1, URZ ;  /* 0x000000010d0d7890 */ /* 0x000fe2000fffe03f */
[----:B---3--:R-:W-:Y:S01]  /*afb0*/  PRMT R2, RZ, 0x7610, R2 ;  /* 0x00007610ff027816 */ /* 0x008fe20000000002 */
[----:B------:R-:W-:Y:S02]  /*afc0*/  UIADD3 UR58, UR58, 0x80, URZ ;  /* 0x000000803a3a7890 */ /* 0x000fe4000fffe03f */
[----:B------:R-:W-:Y:S01]  /*afd0*/  ISETP.GT.AND P1, PT, R0, 0x1, PT ;  /* 0x000000010000780c */ /* 0x000fe20003f24270 */
[----:B------:R-:W-:-:S04]  /*afe0*/  UISETP.NE.AND UP0, UPT, UR13, 0x2, UPT ;  /* 0x000000020d00788c */ /* 0x000fc8000bf05270 */
[----:B------:R-:W-:Y:S02]  /*aff0*/  USEL UR13, UR13, URZ, UP0 ;  /* 0x0000003f0d0d7287 */ /* 0x000fe40008000000 */
[----:B------:R-:W-:-:S06]  /*b000*/  UIADD3 UR4, UR4, 0x80, URZ ;  /* 0x0000008004047890 */ /* 0x000fcc000fffe03f */
[----:B------:R-:W-:Y:S01]  /*b010*/  IMAD.U32 R5, RZ, RZ, UR4 ;  /* 0x00000004ff057e24 */ /* 0x000fe2000f8e00ff */
[----:B------:R-:W-:-:S06]  /*b020*/  USEL UR4, URZ, 0x1, UP0 ;  /* 0x000000013f047887 */ /* 0x000fcc0008000000 */
[----:B------:R-:W-:Y:S01]  /*b030*/  LOP3.LUT R4, R4, UR4, RZ, 0x3c, !PT ;  /* 0x0000000404047c12 */ /* 0x000fe2000f8e3cff */
[----:B------:R-:W-:Y:S06]  /*b040*/  @P1 BRA `(.L_x_78) ;  /* 0xffffffec00141947 */ /* 0x000fec000383ffff */
.L_x_69:
[----:B------:R-:W-:Y:S04]  /*b050*/  BSSY B0, `(.L_x_79) ;  /* 0x0000003000007945 */ /* 0x000fe80003800000 */
[----:B------:R-:W-:Y:S05]  /*b060*/  @!P0 BRA `(.L_x_80) ;  /* 0x0000000000048947 */ /* 0x000fea0003800000 */
[----:B------:R-:W-:-:S04]  /*b070*/  DEPBAR.LE SB0, 0x0 ;  /* 0x000080000000791a */ /* 0x000fc80000000000 */
.L_x_80:
[----:B------:R-:W-:Y:S05]  /*b080*/  BSYNC B0 ;  /* 0x0000000000007941 */ /* 0x000fea0003800000 */
.L_x_79:
[----:B------:R-:W-:-:S04]  /*b090*/  ULOP3.LUT UR29, UR29, 0x1, URZ, 0xfc, !UPT ;  /* 0x000000011d1d7892 */ /* 0x000fc8000f8efc3f */
[----:B------:R-:W-:-:S06]  /*b0a0*/  UISETP.NE.AND UP0, UPT, UR29, 0x3, UPT ;  /* 0x000000031d00788c */ /* 0x000fcc000bf05270 */
[----:B------:R-:W-:-:S13]  /*b0b0*/  PLOP3.LUT P0, PT, PT, PT, UP0, 0x80, 0x0 ;  /* 0x000000000000781c */ /* 0x000fda0003f0f008 */
[----:B------:R-:W-:Y:S05]  /*b0c0*/  @!P0 BRA `(.L_x_81) ;  /* 0x0000000000048947 */ /* 0x000fea0003800000 */
[----:B------:R-:W-:Y:S01]  /*b0d0*/  BPT.TRAP 0x1 ;  /* 0x000000040000795c */ /* 0x000fe20000300000 */
.L_x_81:
[----:B------:R-:W-:Y:S02]  /*b0e0*/  UMOV UR4, 0x400 ;  /* 0x0000040000047882 */ /* 0x000fe40000000000 */
[----:B------:R-:W-:-:S04]  /*b0f0*/  ULEA UR4, UR15, UR4, 0x18 ;  /* 0x000000040f047291 */ /* 0x000fc8000f8ec03f */
[----:B------:R-:W-:-:S04]  /*b100*/  ULEA UR14, UR14, UR4, 0x3 ;  /* 0x000000040e0e7291 */ /* 0x000fc8000f8e183f */
[----:B------:R-:W-:-:S04]  /*b110*/  UIADD3 UR14, UR14, 0x44890, URZ ;  /* 0x000448900e0e7890 */ /* 0x000fc8000fffe03f */
[----:B------:R-:W-:-:S09]  /*b120*/  UPRMT UR14, UR15, 0x654, UR14 ;  /* 0x000006540f0e7896 */ /* 0x000fd2000800000e */
[----:B------:R-:W-:Y:S01]  /*b130*/  SYNCS.ARRIVE.TRANS64.RED.A1T0 RZ, [UR14], RZ ;  /* 0x000000ffffff79a7 */ /* 0x000fe2000810040e */
[----:B------:R-:W-:Y:S05]  /*b140*/  EXIT ;  /* 0x000000000000794d */ /* 0x000fea0003800000 */
.L_x_68:
[----:B------:R-:W1:Y:S01]  /*b150*/  S2UR UR11, SR_CTAID.X ;  /* 0x00000000000b79c3 */ /* 0x000e620000002500 */
[----:B------:R-:W-:Y:S01]  /*b160*/  ELECT P3, URZ, PT ;  /* 0x00000000003f782f */ /* 0x000fe20003860000 */
[----:B------:R-:W-:Y:S01]  /*b170*/  BSSY B0, `(.L_x_82) ;  /* 0x0000035000007945 */ /* 0x000fe20003800000 */
[----:B------:R-:W-:Y:S02]  /*b180*/  IMAD.MOV.U32 R2, RZ, RZ, RZ ;  /* 0x000000ffff027224 */ /* 0x000fe400078e00ff */
[----:B------:R-:W-:-:S03]  /*b190*/  IMAD.MOV.U32 R4, RZ, RZ, RZ ;  /* 0x000000ffff047224 */ /* 0x000fc600078e00ff */
[----:B------:R-:W2:Y:S08]  /*b1a0*/  S2UR UR36, SR_CTAID.Y ;  /* 0x00000000002479c3 */ /* 0x000eb00000002600 */
[----:B------:R-:W3:Y:S01]  /*b1b0*/  S2UR UR37, SR_CTAID.Z ;  /* 0x00000000002579c3 */ /* 0x000ee20000002700 */
[----:B-1----:R-:W-:Y:S01]  /*b1c0*/  USHF.L.U32 UR11, UR11, 0x7, URZ ;  /* 0x000000070b0b7899 */ /* 0x002fe2000800063f */
[----:B------:R-:W-:Y:S11]  /*b1d0*/  @!P3 BRA `(.L_x_83) ;  /* 0x0000000000b8b947 */ /* 0x000ff60003800000 */
[----:B------:R-:W1:Y:S01]  /*b1e0*/  S2R R4, SR_CgaCtaId ;  /* 0x0000000000047919 */ /* 0x000e620000008800 */
[----:B------:R-:W-:Y:S01]  /*b1f0*/  MOV R3, 0x400 ;  /* 0x0000040000037802 */ /* 0x000fe20000000f00 */
[----:B------:R-:W-:-:S03]  /*b200*/  IMAD.MOV.U32 R5, RZ, RZ, 0x1 ;  /* 0x00000001ff057424 */ /* 0x000fc600078e00ff */
[----:B-1----:R-:W-:Y:S02]  /*b210*/  LEA R4, R4, R3, 0x18 ;  /* 0x0000000304047211 */ /* 0x002fe400078ec0ff */
[----:B------:R-:W-:-:S04]  /*b220*/  SHF.L.U32 R3, R5, 0x1f, RZ ;  /* 0x0000001f05037819 */ /* 0x000fc800000006ff */
[----:B------:R-:W1:Y:S02]  /*b230*/  SYNCS.PHASECHK.TRANS64.TRYWAIT P0, [R4+URZ+0x44860], R3 ;  /* 0x04486003040075a7 */ /* 0x000e64000800017f */
[----:B-1----:R-:W-:Y:S05]  /*b240*/  @!P0 BRA `(.L_x_84) ;  /* 0x0000002400048947 */ /* 0x002fea0003800000 */
.L_x_140:
[----:B------:R-:W-:Y:S01]  /*b250*/  ULOP3.LUT UR4, UR30, 0x2, URZ, 0xfc, !UPT ;  /* 0x000000021e047892 */ /* 0x000fe2000f8efc3f */
[----:B-1----:R-:W-:-:S03]  /*b260*/  @P2 IMAD.MOV.U32 R3, RZ, RZ, 0x3000 ;  /* 0x00003000ff032424 */ /* 0x002fc600078e00ff */
[----:B------:R-:W-:Y:S01]  /*b270*/  UPRMT UR4, UR4, 0x9910, URZ ;  /* 0x0000991004047896 */ /* 0x000fe2000800003f */
[----:B------:R1:W-:Y:S03]  /*b280*/  @P2 SYNCS.ARRIVE.TRANS64 RZ, [R4+URZ+0x44840], R3 ;  /* 0x0448400304ff29a7 */ /* 0x0003e6000800003f */
[----:B------:R-:W-:-:S06]  /*b290*/  UISETP.NE.AND UP0, UPT, UR4, 0x2, UPT ;  /* 0x000000020400788c */ /* 0x000fcc000bf05270 */
[----:B------:R-:W-:-:S13]  /*b2a0*/  PLOP3.LUT P0, PT, PT, PT, UP0, 0x80, 0x0 ;  /* 0x000000000000781c */ /* 0x000fda0003f0f008 */
[----:B-1----:R-:W-:Y:S05]  /*b2b0*/  @P0 BRA `(.L_x_85) ;  /* 0x0000000000040947 */ /* 0x002fea0003800000 */
[----:B--23--:R-:W-:Y:S01]  /*b2c0*/  BPT.TRAP 0x1 ;  /* 0x000000040000795c */ /* 0x00cfe20000300000 */
.L_x_85:
[----:B------:R-:W-:-:S04]  /*b2d0*/  LOP3.LUT P0, RZ, R0, 0x1f, RZ, 0xc0, !PT ;  /* 0x0000001f00ff7812 */ /* 0x000fc8000780c0ff */
[----:B------:R-:W-:-:S13]  /*b2e0*/  PLOP3.LUT P0, PT, P0, P2, PT, 0x2a, 0x0 ;  /* 0x000000000000781c */ /* 0x000fda0000704572 */
[----:B------:R-:W-:Y:S05]  /*b2f0*/  @P0 BRA `(.L_x_86) ;  /* 0x0000000000040947 */ /* 0x000fea0003800000 */
[----:B--23--:R-:W-:Y:S01]  /*b300*/  BPT.TRAP 0x1 ;  /* 0x000000040000795c */ /* 0x00cfe20000300000 */
.L_x_86:
[----:B------:R-:W-:Y:S01]  /*b310*/  R2UR UR8, R4 ;  /* 0x00000000040872ca */ /* 0x000fe200000e0000 */
[----:B------:R-:W-:Y:S01]  /*b320*/  ULDC.64 UR4, c[0x0][0x198] ;  /* 0x0000660000047ab9 */ /* 0x000fe20000000a00 */
[----:B------:R-:W-:Y:S01]  /*b330*/  UMOV UR6, 0x0 ;  /* 0x0000000000067882 */ /* 0x000fe20000000000 */
[----:B------:R-:W-:Y:S01]  /*b340*/  UIADD3 UR4, UP0, UR4, 0x1f0, URZ ;  /* 0x000001f004047890 */ /* 0x000fe2000ff1e03f */
[----:B------:R-:W-:Y:S01]  /*b350*/  IMAD.MOV.U32 R4, RZ, RZ, 0x1 ;  /* 0x00000001ff047424 */ /* 0x000fe200078e00ff */
[----:B------:R-:W-:Y:S01]  /*b360*/  UMOV UR7, 0x10000000 ;  /* 0x1000000000077882 */ /* 0x000fe20000000000 */
[----:B------:R-:W-:Y:S01]  /*b370*/  UMOV UR10, URZ ;  /* 0x0000003f000a7c82 */ /* 0x000fe20008000000 */
[----:B------:R-:W-:Y:S01]  /*b380*/  UIADD3.X UR5, URZ, UR5, URZ, UP0, !UPT ;  /* 0x000000053f057290 */ /* 0x000fe200087fe43f */
[----:B--2---:R-:W-:Y:S01]  /*b390*/  UMOV UR12, UR36 ;  /* 0x00000024000c7c82 */ /* 0x004fe20008000000 */
[----:B---3--:R-:W-:Y:S01]  /*b3a0*/  UMOV UR13, UR37 ;  /* 0x00000025000d7c82 */ /* 0x008fe20008000000 */
[----:B------:R-:W-:Y:S01]  /*b3b0*/  UMOV UR26, 0x20 ;  /* 0x00000020001a7882 */ /* 0x000fe20000000000 */
[----:B------:R-:W-:-:S02]  /*b3c0*/  UMOV UR27, UR11 ;  /* 0x0000000b001b7c82 */ /* 0x000fc40008000000 */
[----:B------:R-:W-:Y:S02]  /*b3d0*/  UIADD3 UR9, UR8, 0x44840, URZ ;  /* 0x0004484008097890 */ /* 0x000fe4000fffe03f */
[----:B------:R-:W-:Y:S02]  /*b3e0*/  UIADD3 UR24, UR8, 0x1000, URZ ;  /* 0x0000100008187890 */ /* 0x000fe4000fffe03f */
[----:B------:R-:W-:Y:S01]  /*b3f0*/  UIADD3 UR16, UR8, 0x2000, URZ ;  /* 0x0000200008107890 */ /* 0x000fe2000fffe03f */
[----:B------:R-:W-:Y:S01]  /*b400*/  UMOV UR28, UR36 ;  /* 0x00000024001c7c82 */ /* 0x000fe20008000000 */
[----:B------:R-:W-:Y:S01]  /*b410*/  UMOV UR29, UR37 ;  /* 0x00000025001d7c82 */ /* 0x000fe20008000000 */
[----:B------:R-:W-:Y:S01]  /*b420*/  UMOV UR25, UR9 ;  /* 0x0000000900197c82 */ /* 0x000fe20008000000 */
[----:B------:R-:W-:Y:S01]  /*b430*/  UMOV UR18, 0x40 ;  /* 0x0000004000127882 */ /* 0x000fe20000000000 */
[----:B------:R-:W-:Y:S01]  /*b440*/  UMOV UR19, UR11 ;  /* 0x0000000b00137c82 */ /* 0x000fe20008000000 */
[----:B------:R-:W-:Y:S01]  /*b450*/  UMOV UR20, UR36 ;  /* 0x0000002400147c82 */ /* 0x000fe20008000000 */
[----:B------:R-:W-:Y:S01]  /*b460*/  UMOV UR21, UR37 ;  /* 0x0000002500157c82 */ /* 0x000fe20008000000 */
[----:B------:R-:W-:Y:S01]  /*b470*/  UMOV UR17, UR9 ;  /* 0x0000000900117c82 */ /* 0x000fe20008000000 */
[----:B------:R1:W-:Y:S01]  /*b480*/  UTMALDG.4D [UR8], [UR4], desc[UR6] ;  /* 0x00000608040075b4 */ /* 0x0003e20008019000 */
[----:B------:R1:W-:Y:S01]  /*b490*/  UTMALDG.4D [UR24], [UR4], desc[UR6] ;  /* 0x00000618040075b4 */ /* 0x0003e20008019000 */
[----:B------:R1:W-:Y:S02]  /*b4a0*/  UTMALDG.4D [UR16], [UR4], desc[UR6] ;  /* 0x00000610040075b4 */ /* 0x0003e40008019000 */
[----:B-1----:R-:W-:Y:S01]  /*b4b0*/  NOP ;  /* 0x0000000000007918 */ /* 0x002fe20000000000 */
.L_x_83:
[----:B--23--:R-:W-:Y:S05]  /*b4c0*/  BSYNC B0 ;  /* 0x0000000000007941 */ /* 0x00cfea0003800000 */
.L_x_82:
[----:B------:R-:W1:Y:S01]  /*b4d0*/  LDC R3, c[0x0][0x288] ;  /* 0x0000a200ff037b82 */ /* 0x000e620000000800 */
[----:B------:R-:W-:Y:S01]  /*b4e0*/  BSSY B0, `(.L_x_87) ;  /* 0x0000039000007945 */ /* 0x000fe20003800000 */
[----:B-1----:R-:W-:-:S13]  /*b4f0*/  ISETP.GT.AND P4, PT, R3, RZ, P3 ;  /* 0x000000ff0300720c */ /* 0x002fda0001f84270 */
[----:B------:R-:W-:Y:S05]  /*b500*/  @!P4 BRA `(.L_x_88) ;  /* 0x0000000000d8c947 */ /* 0x000fea0003800000 */
[----:B------:R-:W1:Y:S01]  /*b510*/  S2R R5, SR_CgaCtaId ;  /* 0x0000000000057919 */ /* 0x000e620000008800 */
[----:B------:R-:W-:-:S04]  /*b520*/  MOV R2, 0x400 ;  /* 0x0000040000027802 */ /* 0x000fc80000000f00 */
[----:B-1----:R-:W-:Y:S01]  /*b530*/  LEA R5, R5, R2, 0x18 ;  /* 0x0000000205057211 */ /* 0x002fe200078ec0ff */
[----:B------:R-:W-:-:S05]  /*b540*/  IMAD.MOV.U32 R2, RZ, RZ, 0x1 ;  /* 0x00000001ff027424 */ /* 0x000fca00078e00ff */
[----:B------:R-:W-:-:S04]  /*b550*/  SHF.L.U32 R2, R2, 0x1f, RZ ;  /* 0x0000001f02027819 */ /* 0x000fc800000006ff */
[----:B------:R-:W1:Y:S02]  /*b560*/  SYNCS.PHASECHK.TRANS64.TRYWAIT P0, [R5+URZ+0x44820], R2 ;  /* 0x04482002050075a7 */ /* 0x000e64000800017f */
[----:B-1----:R-:W-:Y:S05]  /*b570*/  @!P0 BRA `(.L_x_89) ;  /* 0x00000020004c8947 */ /* 0x002fea0003800000 */
.L_x_141:
[----:B------:R-:W-:Y:S01]  /*b580*/  ULOP3.LUT UR4, UR30, 0x2, URZ, 0xfc, !UPT ;  /* 0x000000021e047892 */ /* 0x000fe2000f8efc3f */
[----:B-1----:R-:W-:-:S03]  /*b590*/  @P2 IMAD.MOV.U32 R2, RZ, RZ, 0x6200 ;  /* 0x00006200ff022424 */ /* 0x002fc600078e00ff */
[----:B------:R-:W-:Y:S01]  /*b5a0*/  UPRMT UR4, UR4, 0x9910, URZ ;  /* 0x0000991004047896 */ /* 0x000fe2000800003f */
[----:B------:R1:W-:Y:S03]  /*b5b0*/  @P2 SYNCS.ARRIVE.TRANS64 RZ, [R5+URZ+0x44800], R2 ;  /* 0x0448000205ff29a7 */ /* 0x0003e6000800003f */
[----:B------:R-:W-:-:S06]  /*b5c0*/  UISETP.NE.AND UP0, UPT, UR4, 0x2, UPT ;  /* 0x000000020400788c */ /* 0x000fcc000bf05270 */
[----:B------:R-:W-:-:S13]  /*b5d0*/  PLOP3.LUT P0, PT, PT, PT, UP0, 0x80, 0x0 ;  /* 0x000000000000781c */ /* 0x000fda0003f0f008 */
[----:B-1----:R-:W-:Y:S05]  /*b5e0*/  @P0 BRA `(.L_x_90) ;  /* 0x0000000000040947 */ /* 0x002fea0003800000 */
[----:B------:R-:W-:Y:S01]  /*b5f0*/  BPT.TRAP 0x1 ;  /* 0x000000040000795c */ /* 0x000fe20000300000 */
.L_x_90:
[----:B------:R-:W-:-:S04]  /*b600*/  LOP3.LUT P0, RZ, R0, 0x1f, RZ, 0xc0, !PT ;  /* 0x0000001f00ff7812 */ /* 0x000fc8000780c0ff */
[----:B------:R-:W-:-:S13]  /*b610*/  PLOP3.LUT P0, PT, P0, P2, PT, 0x2a, 0x0 ;  /* 0x000000000000781c */ /* 0x000fda0000704572 */
[----:B------:R-:W-:Y:S05]  /*b620*/  @P0 BRA `(.L_x_91) ;  /* 0x0000000000040947 */ /* 0x000fea0003800000 */
[----:B------:R-:W-:Y:S01]  /*b630*/  BPT.TRAP 0x1 ;  /* 0x000000040000795c */ /* 0x000fe20000300000 */
.L_x_91:
[----:B------:R-:W-:Y:S01]  /*b640*/  R2UR UR40, R5 ;  /* 0x00000000052872ca */ /* 0x000fe200000e0000 */
[----:B------:R-:W-:Y:S01]  /*b650*/  ULDC.64 UR6, c[0x0][0x198] ;  /* 0x0000660000067ab9 */ /* 0x000fe20000000a00 */
[----:B------:R-:W-:Y:S01]  /*b660*/  UMOV UR19, URZ ;  /* 0x0000003f00137c82 */ /* 0x000fe20008000000 */
[----:B------:R-:W-:Y:S01]  /*b670*/  UIADD3 UR4, UP0, UR6, 0xf0, URZ ;  /* 0x000000f006047890 */ /* 0x000fe2000ff1e03f */
[----:B------:R-:W-:Y:S01]  /*b680*/  IMAD.MOV.U32 R2, RZ, RZ, 0x1 ;  /* 0x00000001ff027424 */ /* 0x000fe200078e00ff */
[----:B------:R-:W-:Y:S02]  /*b690*/  UIADD3 UR6, UP1, UR6, 0x4f0, URZ ;  /* 0x000004f006067890 */ /* 0x000fe4000ff3e03f */
[----:B------:R-:W-:Y:S02]  /*b6a0*/  UIADD3.X UR5, URZ, UR7, URZ, UP0, !UPT ;  /* 0x000000073f057290 */ /* 0x000fe400087fe43f */
[----:B------:R-:W-:Y:S01]  /*b6b0*/  UIADD3.X UR7, URZ, UR7, URZ, UP1, !UPT ;  /* 0x000000073f077290 */ /* 0x000fe20008ffe43f */
[----:B------:R-:W-:Y:S01]  /*b6c0*/  UMOV UR8, 0x0 ;  /* 0x0000000000087882 */ /* 0x000fe20000000000 */
[----:B------:R-:W-:-:S02]  /*b6d0*/  UMOV UR9, 0x10000000 ;  /* 0x1000000000097882 */ /* 0x000fc40000000000 */
[----:B------:R-:W-:Y:S02]  /*b6e0*/  UIADD3 UR16, UR40, 0x14000, URZ ;  /* 0x0001400028107890 */ /* 0x000fe4000fffe03f */
[----:B------:R-:W-:Y:S02]  /*b6f0*/  UIADD3 UR17, UR40, 0x44800, URZ ;  /* 0x0004480028117890 */ /* 0x000fe4000fffe03f */
[----:B------:R-:W-:Y:S02]  /*b700*/  UIADD3 UR32, UR40, 0x16000, URZ ;  /* 0x0001600028207890 */ /* 0x000fe4000fffe03f */
[----:B------:R-:W-:Y:S02]  /*b710*/  UIADD3 UR24, UR40, 0x18000, URZ ;  /* 0x0001800028187890 */ /* 0x000fe4000fffe03f */
[----:B------:R-:W-:Y:S01]  /*b720*/  UIADD3 UR40, UR40, 0x44000, URZ ;  /* 0x0004400028287890 */ /* 0x000fe2000fffe03f */
[----:B------:R-:W-:Y:S01]  /*b730*/  UMOV UR18, URZ ;  /* 0x0000003f00127c82 */ /* 0x000fe20008000000 */
[----:B------:R-:W-:Y:S01]  /*b740*/  UMOV UR20, UR36 ;  /* 0x0000002400147c82 */ /* 0x000fe20008000000 */
[----:B------:R-:W-:Y:S01]  /*b750*/  UMOV UR21, UR37 ;  /* 0x0000002500157c82 */ /* 0x000fe20008000000 */
[----:B------:R-:W-:Y:S01]  /*b760*/  UMOV UR34, 0x20 ;  /* 0x0000002000227882 */ /* 0x000fe20000000000 */
        /* <DEDUP_REMOVED lines=8> */
[----:B------:R-:W-:Y:S01]  /*b7f0*/  UMOV UR42, URZ ;  /* 0x0000003f002a7c82 */ /* 0x000fe20008000000 */
[----:B------:R-:W-:Y:S01]  /*b800*/  UMOV UR43, UR36 ;  /* 0x00000024002b7c82 */ /* 0x000fe20008000000 */
[----:B------:R-:W-:Y:S01]  /*b810*/  UMOV UR44, UR37 ;  /* 0x00000025002c7c82 */ /* 0x000fe20008000000 */
[----:B------:R-:W-:Y:S01]  /*b820*/  UMOV UR41, UR17 ;  /* 0x0000001100297c82 */ /* 0x000fe20008000000 */
[----:B------:R1:W-:Y:S01]  /*b830*/  UTMALDG.4D [UR32], [UR4], desc[UR8] ;  /* 0x00000820040075b4 */ /* 0x0003e20008019000 */
[----:B------:R1:W-:Y:S01]  /*b840*/  UTMALDG.4D [UR24], [UR4], desc[UR8] ;  /* 0x00000818040075b4 */ /* 0x0003e20008019000 */
[----:B------:R1:W-:Y:S02]  /*b850*/  UTMALDG.3D [UR40], [UR6], desc[UR8] ;  /* 0x00000828060075b4 */ /* 0x0003e40008011000 */
[----:B-1----:R-:W-:Y:S01]  /*b860*/  NOP ;  /* 0x0000000000007918 */ /* 0x002fe20000000000 */
.L_x_88:
[----:B------:R-:W-:Y:S05]  /*b870*/  BSYNC B0 ;  /* 0x0000000000007941 */ /* 0x000fea0003800000 */
.L_x_87:
[----:B------:R-:W-:Y:S01]  /*b880*/  BSSY B0, `(.L_x_92) ;  /* 0x0000036000007945 */ /* 0x000fe20003800000 */
[----:B------:R-:W-:-:S03]  /*b890*/  IMAD.MOV.U32 R8, RZ, RZ, RZ ;  /* 0x000000ffff087224 */ /* 0x000fc600078e00ff */
[----:B------:R-:W-:Y:S05]  /*b8a0*/  @!P3 BRA `(.L_x_93) ;  /* 0x0000000000ccb947 */ /* 0x000fea0003800000 */
[----:B------:R-:W1:Y:S01]  /*b8b0*/  S2R R6, SR_CgaCtaId ;  /* 0x0000000000067919 */ /* 0x000e620000008800 */
[----:B------:R-:W-:-:S04]  /*b8c0*/  MOV R5, 0x400 ;  /* 0x0000040000057802 */ /* 0x000fc80000000f00 */
[----:B-1----:R-:W-:Y:S01]  /*b8d0*/  LEA R7, R6, R5, 0x18 ;  /* 0x0000000506077211 */ /* 0x002fe200078ec0ff */
[----:B------:R-:W-:-:S04]  /*b8e0*/  IMAD.MOV.U32 R6, RZ, RZ, 0x1 ;  /* 0x00000001ff067424 */ /* 0x000fc800078e00ff */
[----:B------:R-:W-:Y:S01]  /*b8f0*/  IMAD R5, R4, 0x8, R7 ;  /* 0x0000000804057824 */ /* 0x000fe200078e0207 */
[----:B------:R-:W-:-:S04]  /*b900*/  SHF.L.U32 R6, R6, 0x1f, RZ ;  /* 0x0000001f06067819 */ /* 0x000fc800000006ff */
[----:B------:R-:W1:Y:S02]  /*b910*/  SYNCS.PHASECHK.TRANS64.TRYWAIT P0, [R5+URZ+0x44860], R6 ;  /* 0x04486006050075a7 */ /* 0x000e64000800017f */
[----:B-1----:R-:W-:Y:S05]  /*b920*/  @!P0 BRA `(.L_x_94) ;  /* 0x0000001c00748947 */ /* 0x002fea0003800000 */
.L_x_142:
        /* <DEDUP_REMOVED lines=8> */
.L_x_95:
[----:B------:R-:W-:-:S04]  /*b9b0*/  LOP3.LUT P0, RZ, R0, 0x1f, RZ, 0xc0, !PT ;  /* 0x0000001f00ff7812 */ /* 0x000fc8000780c0ff */
[----:B------:R-:W-:-:S13]  /*b9c0*/  PLOP3.LUT P0, PT, P0, P2, PT, 0x2a, 0x0 ;  /* 0x000000000000781c */ /* 0x000fda0000704572 */
[----:B------:R-:W-:Y:S05]  /*b9d0*/  @P0 BRA `(.L_x_96) ;  /* 0x0000000000040947 */ /* 0x000fea0003800000 */
[----:B------:R-:W-:Y:S01]  /*b9e0*/  BPT.TRAP 0x1 ;  /* 0x000000040000795c */ /* 0x000fe20000300000 */
.L_x_96:
[----:B------:R-:W-:Y:S01]  /*b9f0*/  R2UR UR5, R7 ;  /* 0x00000000070572ca */ /* 0x000fe200000e0000 */
[----:B------:R-:W-:Y:S01]  /*ba00*/  ULDC.64 UR8, c[0x0][0x198] ;  /* 0x0000660000087ab9 */ /* 0x000fe20000000a00 */
[C---:B------:R-:W-:Y:S01]  /*ba10*/  R2UR UR24, R4.reuse ;  /* 0x00000000041872ca */ /* 0x040fe200000e0000 */
[----:B------:R-:W-:Y:S01]  /*ba20*/  UIADD3 UR4, UP0, UR8, 0x2f0, URZ ;  /* 0x000002f008047890 */ /* 0x000fe2000ff1e03f */
[----:B------:R-:W-:Y:S01]  /*ba30*/  R2UR UR25, R5 ;  /* 0x00000000051972ca */ /* 0x000fe200000e0000 */
[----:B------:R-:W-:Y:S01]  /*ba40*/  UMOV UR6, 0x0 ;  /* 0x0000000000067882 */ /* 0x000fe20000000000 */
[----:B------:R-:W-:Y:S01]  /*ba50*/  UMOV UR7, 0x10000000 ;  /* 0x1000000000077882 */ /* 0x000fe20000000000 */
[----:B------:R-:W-:Y:S01]  /*ba60*/  UMOV UR26, URZ ;  /* 0x0000003f001a7c82 */ /* 0x000fe20008000000 */
[----:B------:R-:W-:Y:S01]  /*ba70*/  UMOV UR27, UR11 ;  /* 0x0000000b001b7c82 */ /* 0x000fe20008000000 */
[----:B------:R-:W-:Y:S01]  /*ba80*/  UMOV UR28, UR36 ;  /* 0x00000024001c7c82 */ /* 0x000fe20008000000 */
[----:B------:R-:W-:Y:S01]  /*ba90*/  UMOV UR29, UR37 ;  /* 0x00000025001d7c82 */ /* 0x000fe20008000000 */
[----:B------:R-:W-:Y:S01]  /*baa0*/  UMOV UR18, 0x20 ;  /* 0x0000002000127882 */ /* 0x000fe20000000000 */
[----:B------:R-:W-:Y:S01]  /*bab0*/  UMOV UR19, UR11 ;  /* 0x0000000b00137c82 */ /* 0x000fe20008000000 */
[----:B------:R-:W-:Y:S01]  /*bac0*/  UMOV UR20, UR36 ;  /* 0x0000002400147c82 */ /* 0x000fe20008000000 */
[----:B------:R-:W-:Y:S01]  /*bad0*/  UMOV UR21, UR37 ;  /* 0x0000002500157c82 */ /* 0x000fe20008000000 */
[----:B------:R-:W-:Y:S01]  /*bae0*/  UIMAD UR24, UR24, 0x3000, UR5 ;  /* 0x00003000181878a4 */ /* 0x000fe2000f8e0205 */
[----:B------:R-:W-:Y:S01]  /*baf0*/  VIADD R4, R4, 0x1 ;  /* 0x0000000104047836 */ /* 0x000fe20000000000 */
[----:B------:R-:W-:Y:S01]  /*bb00*/  UIADD3 UR25, UR25, 0x44840, URZ ;  /* 0x0004484019197890 */ /* 0x000fe2000fffe03f */
[----:B------:R-:W-:Y:S01]  /*bb10*/  IMAD.MOV.U32 R8, RZ, RZ, 0x40 ;  /* 0x00000040ff087424 */ /* 0x000fe200078e00ff */
[----:B------:R-:W-:-:S02]  /*bb20*/  UIADD3.X UR5, URZ, UR9, URZ, UP0, !UPT ;  /* 0x000000093f057290 */ /* 0x000fc400087fe43f */
[----:B------:R-:W-:Y:S02]  /*bb30*/  UIADD3 UR16, UR24, 0x1000, URZ ;  /* 0x0000100018107890 */ /* 0x000fe4000fffe03f */
[----:B------:R-:W-:Y:S01]  /*bb40*/  UIADD3 UR8, UR24, 0x2000, URZ ;  /* 0x0000200018087890 */ /* 0x000fe2000fffe03f */
[----:B------:R-:W-:Y:S01]  /*bb50*/  UMOV UR17, UR25 ;  /* 0x0000001900117c82 */ /* 0x000fe20008000000 */
[----:B------:R-:W-:Y:S01]  /*bb60*/  UMOV UR10, 0x40 ;  /* 0x00000040000a7882 */ /* 0x000fe20000000000 */
[----:B------:R-:W-:Y:S01]  /*bb70*/  UMOV UR12, UR36 ;  /* 0x00000024000c7c82 */ /* 0x000fe20008000000 */
[----:B------:R-:W-:Y:S01]  /*bb80*/  UMOV UR13, UR37 ;  /* 0x00000025000d7c82 */ /* 0x000fe20008000000 */
[----:B------:R1:W-:Y:S01]  /*bb90*/  UTMALDG.4D [UR24], [UR4], desc[UR6] ;  /* 0x00000618040075b4 */ /* 0x0003e20008019000 */
[----:B------:R-:W-:Y:S01]  /*bba0*/  UMOV UR9, UR25 ;  /* 0x0000001900097c82 */ /* 0x000fe20008000000 */
[----:B------:R1:W-:Y:S02]  /*bbb0*/  UTMALDG.4D [UR16], [UR4], desc[UR6] ;  /* 0x00000610040075b4 */ /* 0x0003e40008019000 */
[----:B------:R1:W-:Y:S02]  /*bbc0*/  UTMALDG.4D [UR8], [UR4], desc[UR6] ;  /* 0x00000608040075b4 */ /* 0x0003e40008019000 */
[----:B-1----:R-:W-:Y:S01]  /*bbd0*/  NOP ;  /* 0x0000000000007918 */ /* 0x002fe20000000000 */
.L_x_93:
[----:B------:R-:W-:Y:S05]  /*bbe0*/  BSYNC B0 ;  /* 0x0000000000007941 */ /* 0x000fea0003800000 */
.L_x_92:
[----:B------:R-:W-:Y:S01]  /*bbf0*/  BSSY B0, `(.L_x_97) ;  /* 0x0000039000007945 */ /* 0x000fe20003800000 */
[----:B------:R-:W-:-:S03]  /*bc00*/  IMAD.MOV.U32 R5, RZ, RZ, 0x1 ;  /* 0x00000001ff057424 */ /* 0x000fc600078e00ff */
[----:B------:R-:W-:Y:S05]  /*bc10*/  @!P3 BRA `(.L_x_98) ;  /* 0x0000000000d8b947 */ /* 0x000fea0003800000 */
[----:B------:R-:W1:Y:S01]  /*bc20*/  S2R R6, SR_CgaCtaId ;  /* 0x0000000000067919 */ /* 0x000e620000008800 */
[----:B------:R-:W-:Y:S01]  /*bc30*/  MOV R5, 0x400 ;  /* 0x0000040000057802 */ /* 0x000fe20000000f00 */
[----:B------:R-:W-:-:S05]  /*bc40*/  IMAD.MOV.U32 R7, RZ, RZ, 0x1 ;  /* 0x00000001ff077424 */ /* 0x000fca00078e00ff */
[----:B------:R-:W-:Y:S02]  /*bc50*/  SHF.L.U32 R7, R7, 0x1f, RZ ;  /* 0x0000001f07077819 */ /* 0x000fe400000006ff */
[----:B-1----:R-:W-:-:S05]  /*bc60*/  LEA R5, R6, R5, 0x18 ;  /* 0x0000000506057211 */ /* 0x002fca00078ec0ff */
[----:B------:R-:W-:-:S04]  /*bc70*/  IMAD R6, R4, 0x8, R5 ;  /* 0x0000000804067824 */ /* 0x000fc800078e0205 */
[----:B------:R-:W1:Y:S02]  /*bc80*/  SYNCS.PHASECHK.TRANS64.TRYWAIT P0, [R6+URZ+0x44860], R7 ;  /* 0x04486007060075a7 */ /* 0x000e64000800017f */
[----:B-1----:R-:W-:Y:S05]  /*bc90*/  @!P0 BRA `(.L_x_99) ;  /* 0x0000001800ac8947 */ /* 0x002fea0003800000 */
.L_x_143:
        /* <DEDUP_REMOVED lines=8> */
.L_x_100:
[----:B------:R-:W-:-:S04]  /*bd20*/  LOP3.LUT P0, RZ, R0, 0x1f, RZ, 0xc0, !PT ;  /* 0x0000001f00ff7812 */ /* 0x000fc8000780c0ff */
[----:B------:R-:W-:-:S13]  /*bd30*/  PLOP3.LUT P0, PT, P0, P2, PT, 0x2a, 0x0 ;  /* 0x000000000000781c */ /* 0x000fda0000704572 */
[----:B------:R-:W-:Y:S05]  /*bd40*/  @P0 BRA `(.L_x_101) ;  /* 0x0000000000040947 */ /* 0x000fea0003800000 */
[----:B------:R-:W-:Y:S01]  /*bd50*/  BPT.TRAP 0x1 ;  /* 0x000000040000795c */ /* 0x000fe20000300000 */
.L_x_101:
[----:B------:R-:W-:Y:S01]  /*bd60*/  R2UR UR5, R5 ;  /* 0x00000000050572ca */ /* 0x000fe200000e0000 */
[----:B------:R-:W-:Y:S01]  /*bd70*/  ULDC.64 UR8, c[0x0][0x198] ;  /* 0x0000660000087ab9 */ /* 0x000fe20000000a00 */
[----:B------:R-:W-:Y:S01]  /*bd80*/  R2UR UR32, R4 ;  /* 0x00000000042072ca */ /* 0x000fe200000e0000 */
[----:B------:R-:W-:Y:S01]  /*bd90*/  UIADD3 UR4, UP0, UR8, 0x1f0, URZ ;  /* 0x000001f008047890 */ /* 0x000fe2000ff1e03f */
[----:B------:R-:W-:Y:S01]  /*bda0*/  R2UR UR33, R6 ;  /* 0x00000000062172ca */ /* 0x000fe200000e0000 */
[----:B------:R-:W-:Y:S01]  /*bdb0*/  UMOV UR6, 0x0 ;  /* 0x0000000000067882 */ /* 0x000fe20000000000 */
[----:B------:R-:W-:Y:S01]  /*bdc0*/  R2UR UR35, R8 ;  /* 0x00000000082372ca */ /* 0x000fe200000e0000 */
[----:B------:R-:W-:Y:S01]  /*bdd0*/  UMOV UR7, 0x10000000 ;  /* 0x1000000000077882 */ /* 0x000fe20000000000 */
[----:B------:R-:W-:Y:S01]  /*bde0*/  UMOV UR34, URZ ;  /* 0x0000003f00227c82 */ /* 0x000fe20008000000 */
[----:B------:R-:W-:Y:S01]  /*bdf0*/  UMOV UR26, 0x20 ;  /* 0x00000020001a7882 */ /* 0x000fe20000000000 */
[----:B------:R-:W-:Y:S01]  /*be00*/  UMOV UR28, UR36 ;  /* 0x00000024001c7c82 */ /* 0x000fe20008000000 */
[----:B------:R-:W-:Y:S01]  /*be10*/  UMOV UR29, UR37 ;  /* 0x00000025001d7c82 */ /* 0x000fe20008000000 */
[----:B------:R-:W-:Y:S01]  /*be20*/  UMOV UR18, 0x40 ;  /* 0x0000004000127882 */ /* 0x000fe20000000000 */
[----:B------:R-:W-:Y:S01]  /*be30*/  UMOV UR20, UR36 ;  /* 0x0000002400147c82 */ /* 0x000fe20008000000 */
[----:B------:R-:W-:Y:S01]  /*be40*/  UMOV UR21, UR37 ;  /* 0x0000002500157c82 */ /* 0x000fe20008000000 */
[----:B------:R-:W-:Y:S01]  /*be50*/  UIMAD UR32, UR32, 0x3000, UR5 ;  /* 0x00003000202078a4 */ /* 0x000fe2000f8e0205 */
[----:B------:R-:W-:Y:S01]  /*be60*/  VIADD R4, R4, 0x1 ;  /* 0x0000000104047836 */ /* 0x000fe20000000000 */
[----:B------:R-:W-:-:S02]  /*be70*/  UIADD3 UR33, UR33, 0x44840, URZ ;  /* 0x0004484021217890 */ /* 0x000fc4000fffe03f */
[----:B------:R-:W-:Y:S02]  /*be80*/  UIADD3 UR35, UR11, UR35, URZ ;  /* 0x000000230b237290 */ /* 0x000fe4000fffe03f */
[----:B------:R-:W-:Y:S01]  /*be90*/  UIADD3.X UR5, URZ, UR9, URZ, UP0, !UPT ;  /* 0x000000093f057290 */ /* 0x000fe200087fe43f */
[C---:B------:R-:W-:Y:S01]  /*bea0*/  ISETP.NE.AND P5, PT, R4.reuse, 0x4, PT ;  /* 0x000000040400780c */ /* 0x040fe20003fa5270 */
[----:B------:R-:W-:Y:S01]  /*beb0*/  UIADD3 UR24, UR32, 0x1000, URZ ;  /* 0x0000100020187890 */ /* 0x000fe2000fffe03f */
[C---:B------:R-:W-:Y:S01]  /*bec0*/  ISETP.NE.AND P0, PT, R4.reuse, 0x4, PT ;  /* 0x000000040400780c */ /* 0x040fe20003f05270 */
[----:B------:R-:W-:Y:S01]  /*bed0*/  UIADD3 UR16, UR32, 0x2000, URZ ;  /* 0x0000200020107890 */ /* 0x000fe2000fffe03f */
[----:B------:R-:W-:Y:S01]  /*bee0*/  SEL R4, R4, RZ, P5 ;  /* 0x000000ff04047207 */ /* 0x000fe20002800000 */
[----:B------:R-:W-:Y:S01]  /*bef0*/  UMOV UR25, UR33 ;  /* 0x0000002100197c82 */ /* 0x000fe20008000000 */
[----:B------:R-:W-:Y:S01]  /*bf00*/  UMOV UR27, UR35 ;  /* 0x00000023001b7c82 */ /* 0x000fe20008000000 */
[----:B------:R-:W-:Y:S01]  /*bf10*/  UMOV UR17, UR33 ;  /* 0x0000002100117c82 */ /* 0x000fe20008000000 */
[----:B------:R1:W-:Y:S01]  /*bf20*/  UTMALDG.4D [UR32], [UR4], desc[UR6] ;  /* 0x00000620040075b4 */ /* 0x0003e20008019000 */
[----:B------:R-:W-:Y:S01]  /*bf30*/  UMOV UR19, UR35 ;  /* 0x0000002300137c82 */ /* 0x000fe20008000000 */
[----:B------:R-:W-:Y:S01]  /*bf40*/  SEL R5, RZ, 0x1, !P0 ;  /* 0x00000001ff057807 */ /* 0x000fe20004000000 */
[----:B------:R1:W-:Y:S01]  /*bf50*/  UTMALDG.4D [UR24], [UR4], desc[UR6] ;  /* 0x00000618040075b4 */ /* 0x0003e20008019000 */
[----:B------:R1:W-:Y:S02]  /*bf60*/  UTMALDG.4D [UR16], [UR4], desc[UR6] ;  /* 0x00000610040075b4 */ /* 0x0003e40008019000 */
[----:B-1----:R-:W-:-:S03]  /*bf70*/  NOP ;  /* 0x0000000000007918 */ /* 0x002fc60000000000 */
.L_x_98:
[----:B------:R-:W-:Y:S05]  /*bf80*/  BSYNC B0 ;  /* 0x0000000000007941 */ /* 0x000fea0003800000 */
.L_x_97:
[----:B------:R-:W-:Y:S01]  /*bf90*/  BSSY B0, `(.L_x_102) ;  /* 0x000003f000007945 */ /* 0x000fe20003800000 */
[----:B------:R-:W-:-:S03]  /*bfa0*/  IMAD.MOV.U32 R9, RZ, RZ, RZ ;  /* 0x000000ffff097224 */ /* 0x000fc600078e00ff */
        /* <DEDUP_REMOVED lines=9> */
.L_x_144:
        /* <DEDUP_REMOVED lines=8> */
.L_x_105:
[----:B------:R-:W-:-:S04]  /*c0c0*/  LOP3.LUT P0, RZ, R0, 0x1f, RZ, 0xc0, !PT ;  /* 0x0000001f00ff7812 */ /* 0x000fc8000780c0ff */
[----:B------:R-:W-:-:S13]  /*c0d0*/  PLOP3.LUT P0, PT, P0, P2, PT, 0x2a, 0x0 ;  /* 0x000000000000781c */ /* 0x000fda0000704572 */
[----:B------:R-:W-:Y:S05]  /*c0e0*/  @P0 BRA `(.L_x_106) ;  /* 0x0000000000040947 */ /* 0x000fea0003800000 */
[----:B------:R-:W-:Y:S01]  /*c0f0*/  BPT.TRAP 0x1 ;  /* 0x000000040000795c */ /* 0x000fe20000300000 */
.L_x_106:
[----:B------:R-:W-:Y:S01]  /*c100*/  R2UR UR33, R6 ;  /* 0x00000000062172ca */ /* 0x000fe200000e0000 */
[C-C-:B------:R-:W-:Y:S01]  /*c110*/  IMAD R6, R2.reuse, 0x6000, R7.reuse ;  /* 0x0000600002067824 */ /* 0x140fe200078e0207 */
[----:B------:R-:W-:Y:S01]  /*c120*/  ULDC.64 UR6, c[0x0][0x198] ;  /* 0x0000660000067ab9 */ /* 0x000fe20000000a00 */
[C---:B------:R-:W-:Y:S01]  /*c130*/  IMAD R7, R2.reuse, 0x200, R7 ;  /* 0x0000020002077824 */ /* 0x040fe200078e0207 */
[----:B------:R-:W-:Y:S01]  /*c140*/  UIADD3 UR4, UP0, UR6, 0x3f0, URZ ;  /* 0x000003f006047890 */ /* 0x000fe2000ff1e03f */
[----:B------:R-:W-:Y:S01]  /*c150*/  VIADD R2, R2, 0x1 ;  /* 0x0000000102027836 */ /* 0x000fe20000000000 */
[----:B------:R-:W-:Y:S01]  /*c160*/  R2UR UR16, R6 ;  /* 0x00000000061072ca */ /* 0x000fe200000e0000 */
[----:B------:R-:W-:Y:S01]  /*c170*/  UIADD3 UR6, UP1, UR6, 0x5f0, URZ ;  /* 0x000005f006067890 */ /* 0x000fe2000ff3e03f */
[----:B------:R-:W-:Y:S01]  /*c180*/  R2UR UR40, R7 ;  /* 0x00000000072872ca */ /* 0x000fe200000e0000 */
[----:B------:R-:W-:Y:S01]  /*c190*/  UIADD3.X UR5, URZ, UR7, URZ, UP0, !UPT ;  /* 0x000000073f057290 */ /* 0x000fe200087fe43f */
[----:B------:R-:W-:Y:S01]  /*c1a0*/  IMAD.MOV.U32 R9, RZ, RZ, 0x1 ;  /* 0x00000001ff097424 */ /* 0x000fe200078e00ff */
[----:B------:R-:W-:-:S02]  /*c1b0*/  UIADD3.X UR7, URZ, UR7, URZ, UP1, !UPT ;  /* 0x000000073f077290 */ /* 0x000fc40008ffe43f */
[----:B------:R-:W-:Y:S01]  /*c1c0*/  UIADD3 UR33, UR33, 0x44800, URZ ;  /* 0x0004480021217890 */ /* 0x000fe2000fffe03f */
[----:B------:R-:W-:Y:S01]  /*c1d0*/  UMOV UR35, URZ ;  /* 0x0000003f00237c82 */ /* 0x000fe20008000000 */
[----:B------:R-:W-:Y:S01]  /*c1e0*/  UMOV UR8, 0x0 ;  /* 0x0000000000087882 */ /* 0x000fe20000000000 */
[----:B------:R-:W-:Y:S01]  /*c1f0*/  UMOV UR9, 0x10000000 ;  /* 0x1000000000097882 */ /* 0x000fe20000000000 */
[----:B------:R-:W-:Y:S02]  /*c200*/  UMOV UR34, URZ ;  /* 0x0000003f00227c82 */ /* 0x000fe40008000000 */
[----:B------:R-:W-:Y:S02]  /*c210*/  UIADD3 UR32, UR16, 0x14000, URZ ;  /* 0x0001400010207890 */ /* 0x000fe4000fffe03f */
[----:B------:R-:W-:Y:S02]  /*c220*/  UIADD3 UR24, UR16, 0x16000, URZ ;  /* 0x0001600010187890 */ /* 0x000fe4000fffe03f */
[----:B------:R-:W-:-:S02]  /*c230*/  UIADD3 UR16, UR16, 0x18000, URZ ;  /* 0x0001800010107890 */ /* 0x000fc4000fffe03f */
[----:B------:R-:W-:Y:S01]  /*c240*/  UIADD3 UR40, UR40, 0x44000, URZ ;  /* 0x0004400028287890 */ /* 0x000fe2000fffe03f */
[----:B------:R-:W-:Y:S01]  /*c250*/  UMOV UR26, 0x20 ;  /* 0x00000020001a7882 */ /* 0x000fe20000000000 */
[----:B------:R-:W-:Y:S01]  /*c260*/  UMOV UR28, UR36 ;  /* 0x00000024001c7c82 */ /* 0x000fe20008000000 */
        /* <DEDUP_REMOVED lines=17> */
.L_x_103:
[----:B------:R-:W-:Y:S05]  /*c380*/  BSYNC B0 ;  /* 0x0000000000007941 */ /* 0x000fea0003800000 */
.L_x_102:
[----:B------:R-:W-:Y:S04]  /*c390*/  BSSY B0, `(.L_x_107) ;  /* 0x0000032000007945 */ /* 0x000fe80003800000 */
[----:B------:R-:W-:Y:S05]  /*c3a0*/  @!P3 BRA `(.L_x_108) ;  /* 0x0000000000c0b947 */ /* 0x000fea0003800000 */
[----:B------:R-:W1:Y:S01]  /*c3b0*/  S2R R7, SR_CgaCtaId ;  /* 0x0000000000077919 */ /* 0x000e620000008800 */
[----:B------:R-:W-:Y:S02]  /*c3c0*/  MOV R6, 0x400 ;  /* 0x0000040000067802 */ /* 0x000fe40000000f00 */
[----:B------:R-:W-:Y:S02]  /*c3d0*/  SHF.L.U32 R5, R5, 0x1f, RZ ;  /* 0x0000001f05057819 */ /* 0x000fe400000006ff */
[----:B-1----:R-:W-:-:S05]  /*c3e0*/  LEA R7, R7, R6, 0x18 ;  /* 0x0000000607077211 */ /* 0x002fca00078ec0ff */
[----:B------:R-:W-:-:S04]  /*c3f0*/  IMAD R6, R4, 0x8, R7 ;  /* 0x0000000804067824 */ /* 0x000fc800078e0207 */
[----:B------:R-:W1:Y:S02]  /*c400*/  SYNCS.PHASECHK.TRANS64.TRYWAIT P0, [R6+URZ+0x44860], R5 ;  /* 0x04486005060075a7 */ /* 0x000e64000800017f */
[----:B-1----:R-:W-:Y:S05]  /*c410*/  @!P0 BRA `(.L_x_109) ;  /* 0x0000001000f48947 */ /* 0x002fea0003800000 */
.L_x_145:
        /* <DEDUP_REMOVED lines=8> */
.L_x_110:
[----:B------:R-:W-:-:S04]  /*c4a0*/  LOP3.LUT P0, RZ, R0, 0x1f, RZ, 0xc0, !PT ;  /* 0x0000001f00ff7812 */ /* 0x000fc8000780c0ff */
[----:B------:R-:W-:-:S13]  /*c4b0*/  PLOP3.LUT P0, PT, P0, P2, PT, 0x2a, 0x0 ;  /* 0x000000000000781c */ /* 0x000fda0000704572 */
[----:B------:R-:W-:Y:S05]  /*c4c0*/  @P0 BRA `(.L_x_111) ;  /* 0x0000000000040947 */ /* 0x000fea0003800000 */
[----:B------:R-:W-:Y:S01]  /*c4d0*/  BPT.TRAP 0x1 ;  /* 0x000000040000795c */ /* 0x000fe20000300000 */
.L_x_111:
        /* <DEDUP_REMOVED lines=15> */
[----:B------:R-:W-:-:S02]  /*c5d0*/  UIMAD UR32, UR32, 0x3000, UR5 ;  /* 0x00003000202078a4 */ /* 0x000fc4000f8e0205 */
[----:B------:R-:W-:Y:S02]  /*c5e0*/  UIADD3 UR35, UR11, UR35, URZ ;  /* 0x000000230b237290 */ /* 0x000fe4000fffe03f */
[----:B------:R-:W-:Y:S02]  /*c5f0*/  UIADD3 UR33, UR33, 0x44840, URZ ;  /* 0x0004484021217890 */ /* 0x000fe4000fffe03f */
[----:B------:R-:W-:Y:S02]  /*c600*/  UIADD3.X UR5, URZ, UR9, URZ, UP0, !UPT ;  /* 0x000000093f057290 */ /* 0x000fe400087fe43f */
[----:B------:R-:W-:Y:S02]  /*c610*/  UIADD3 UR24, UR32, 0x1000, URZ ;  /* 0x0000100020187890 */ /* 0x000fe4000fffe03f */
[----:B------:R-:W-:Y:S01]  /*c620*/  UIADD3 UR16, UR32, 0x2000, URZ ;  /* 0x0000200020107890 */ /* 0x000fe2000fffe03f */
[----:B------:R-:W-:Y:S01]  /*c630*/  UMOV UR25, UR33 ;  /* 0x0000002100197c82 */ /* 0x000fe20008000000 */
[----:B------:R-:W-:Y:S01]  /*c640*/  UMOV UR27, UR35 ;  /* 0x00000023001b7c82 */ /* 0x000fe20008000000 */
[----:B------:R-:W-:-:S02]  /*c650*/  UMOV UR17, UR33 ;  /* 0x0000002100117c82 */ /* 0x000fc40008000000 */
[----:B------:R1:W-:Y:S01]  /*c660*/  UTMALDG.4D [UR32], [UR4], desc[UR6] ;  /* 0x00000620040075b4 */ /* 0x0003e20008019000 */
[----:B------:R-:W-:Y:S01]  /*c670*/  UMOV UR19, UR35 ;  /* 0x0000002300137c82 */ /* 0x000fe20008000000 */
[----:B------:R1:W-:Y:S02]  /*c680*/  UTMALDG.4D [UR24], [UR4], desc[UR6] ;  /* 0x00000618040075b4 */ /* 0x0003e40008019000 */
[----:B------:R1:W-:Y:S02]  /*c690*/  UTMALDG.4D [UR16], [UR4], desc[UR6] ;  /* 0x00000610040075b4 */ /* 0x0003e40008019000 */
[----:B-1----:R-:W-:Y:S01]  /*c6a0*/  NOP ;  /* 0x0000000000007918 */ /* 0x002fe20000000000 */
.L_x_108:
[----:B------:R-:W-:Y:S05]  /*c6b0*/  BSYNC B0 ;  /* 0x0000000000007941 */ /* 0x000fea0003800000 */
.L_x_107:
[----:B------:R-:W-:-:S13]  /*c6c0*/  ISETP.GE.AND P0, PT, R3, 0x81, PT ;  /* 0x000000810300780c */ /* 0x000fda0003f06270 */
[----:B------:R-:W-:Y:S05]  /*c6d0*/  @!P0 EXIT ;  /* 0x000000000000894d */ /* 0x000fea0003800000 */
[----:B------:R-:W-:Y:S01]  /*c6e0*/  VIADD R3, R3, 0x7f ;  /* 0x0000007f03037836 */ /* 0x000fe20000000000 */
[----:B------:R-:W-:Y:S01]  /*c6f0*/  LOP3.LUT P0, RZ, R0, 0x1f, RZ, 0xc0, !PT ;  /* 0x0000001f00ff7812 */ /* 0x000fe2000780c0ff */
[----:B------:R-:W-:Y:S03]  /*c700*/  BSSY B0, `(.L_x_112) ;  /* 0x00000a6000007945 */ /* 0x000fe60003800000 */
[----:B------:R-:W-:Y:S02]  /*c710*/  SHF.R.S32.HI R0, RZ, 0x1f, R3 ;  /* 0x0000001fff007819 */ /* 0x000fe40000011403 */
[----:B------:R-:W-:Y:S02]  /*c720*/  PLOP3.LUT P0, PT, P0, P2, PT, 0x2a, 0x0 ;  /* 0x000000000000781c */ /* 0x000fe40000704572 */
[----:B------:R-:W-:Y:S01]  /*c730*/  LEA.HI R0, R0, R3, RZ, 0x7 ;  /* 0x0000000300007211 */ /* 0x000fe200078f38ff */
[----:B------:R-:W-:-:S03]  /*c740*/  IMAD.U32 R3, RZ, RZ, UR30 ;  /* 0x0000001eff037e24 */ /* 0x000fc6000f8e00ff */
[----:B------:R-:W-:Y:S02]  /*c750*/  SHF.R.S32.HI R4, RZ, 0x7, R0 ;  /* 0x00000007ff047819 */ /* 0x000fe40000011400 */
[----:B------:R-:W-:Y:S01]  /*c760*/  LOP3.LUT R0, R3, 0x2, RZ, 0xfc, !PT ;  /* 0x0000000203007812 */ /* 0x000fe200078efcff */
[----:B------:R-:W-:Y:S02]  /*c770*/  IMAD.MOV.U32 R3, RZ, RZ, 0x1 ;  /* 0x00000001ff037424 */ /* 0x000fe400078e00ff */
[----:B------:R-:W-:-:S07]  /*c780*/  IMAD.SHL.U32 R4, R4, 0x4, RZ ;  /* 0x0000000404047824 */ /* 0x000fce00078e00ff */
.L_x_127:
[----:B------:R-:W-:Y:S04]  /*c790*/  BSSY B1, `(.L_x_113) ;  /* 0x000002e000017945 */ /* 0x000fe80003800000 */
[----:B------:R-:W-:Y:S05]  /*c7a0*/  @!P3 BRA `(.L_x_114) ;  /* 0x0000000000b0b947 */ /* 0x000fea0003800000 */
[----:B------:R-:W1:Y:S01]  /*c7b0*/  S2R R6, SR_CgaCtaId ;  /* 0x0000000000067919 */ /* 0x000e620000008800 */
[----:B------:R-:W-:-:S04]  /*c7c0*/  MOV R5, 0x400 ;  /* 0x0000040000057802 */ /* 0x000fc80000000f00 */
[----:B-1----:R-:W-:Y:S02]  /*c7d0*/  LEA R7, R6, R5, 0x18 ;  /* 0x0000000506077211 */ /* 0x002fe400078ec0ff */
[----:B------:R-:W-:-:S03]  /*c7e0*/  SHF.L.U32 R5, R3, 0x1f, RZ ;  /* 0x0000001f03057819 */ /* 0x000fc600000006ff */
[----:B------:R-:W-:-:S04]  /*c7f0*/  IMAD R6, R2, 0x8, R7 ;  /* 0x0000000802067824 */ /* 0x000fc800078e0207 */
[----:B------:R-:W1:Y:S02]  /*c800*/  SYNCS.PHASECHK.TRANS64.TRYWAIT P4, [R6+URZ+0x44820], R5 ;  /* 0x04482005060075a7 */ /* 0x000e64000808017f */
[----:B-1----:R-:W-:Y:S05]  /*c810*/  @!P4 BRA `(.L_x_115) ;  /* 0x000000100008c947 */ /* 0x002fea0003800000 */
.L_x_146:
[----:B-1----:R-:W-:-:S04]  /*c820*/  @P2 IMAD.MOV.U32 R5, RZ, RZ, 0x6200 ;  /* 0x00006200ff052424 */ /* 0x002fc800078e00ff */
[----:B------:R1:W-:Y:S02]  /*c830*/  @P2 SYNCS.ARRIVE.TRANS64 RZ, [R6+URZ+0x44800], R5 ;  /* 0x0448000506ff29a7 */ /* 0x0003e4000800003f */
[----:B-1----:R-:W-:-:S04]  /*c840*/  PRMT R5, R0, 0x9910, RZ ;  /* 0x0000991000057816 */ /* 0x002fc800000000ff */
[----:B------:R-:W-:-:S13]  /*c850*/  ISETP.NE.AND P4, PT, R5, 0x2, PT ;  /* 0x000000020500780c */ /* 0x000fda0003f85270 */
[----:B------:R-:W-:Y:S05]  /*c860*/  @P4 BRA `(.L_x_116) ;  /* 0x0000000000044947 */ /* 0x000fea0003800000 */
[----:B------:R-:W-:Y:S01]  /*c870*/  BPT.TRAP 0x1 ;  /* 0x000000040000795c */ /* 0x000fe20000300000 */
.L_x_116:
[----:B------:R-:W-:Y:S05]  /*c880*/  @P0 BRA `(.L_x_117) ;  /* 0x0000000000040947 */ /* 0x000fea0003800000 */
[----:B------:R-:W-:Y:S01]  /*c890*/  BPT.TRAP 0x1 ;  /* 0x000000040000795c */ /* 0x000fe20000300000 */
.L_x_117:
[----:B------:R-:W-:Y:S01]  /*c8a0*/  IMAD R7, R2, 0x6000, R7 ;  /* 0x0000600002077824 */ /* 0x000fe200078e0207 */
[----:B------:R-:W-:Y:S01]  /*c8b0*/  R2UR UR33, R6 ;  /* 0x00000000062172ca */ /* 0x000fe200000e0000 */
[----:B------:R-:W-:Y:S01]  /*c8c0*/  ULDC.64 UR4, c[0x0][0x198] ;  /* 0x0000660000047ab9 */ /* 0x000fe20000000a00 */
[----:B------:R-:W-:Y:S01]  /*c8d0*/  R2UR UR35, R9 ;  /* 0x00000000092372ca */ /* 0x000fe200000e0000 */
[----:B------:R-:W-:Y:S01]  /*c8e0*/  UIADD3 UR4, UP0, UR4, 0xf0, URZ ;  /* 0x000000f004047890 */ /* 0x000fe2000ff1e03f */
[----:B------:R-:W-:Y:S01]  /*c8f0*/  R2UR UR16, R7 ;  /* 0x00000000071072ca */ /* 0x000fe200000e0000 */
[----:B------:R-:W-:Y:S01]  /*c900*/  UMOV UR6, 0x0 ;  /* 0x0000000000067882 */ /* 0x000fe20000000000 */
[----:B------:R-:W-:Y:S01]  /*c910*/  UMOV UR7, 0x10000000 ;  /* 0x1000000000077882 */ /* 0x000fe20000000000 */
[----:B------:R-:W-:Y:S01]  /*c920*/  UIADD3.X UR5, URZ, UR5, URZ, UP0, !UPT ;  /* 0x000000053f057290 */ /* 0x000fe200087fe43f */
[----:B------:R-:W-:Y:S01]  /*c930*/  UMOV UR34, URZ ;  /* 0x0000003f00227c82 */ /* 0x000fe20008000000 */
[----:B------:R-:W-:Y:S01]  /*c940*/  UMOV UR26, 0x20 ;  /* 0x00000020001a7882 */ /* 0x000fe20000000000 */
[----:B------:R-:W-:Y:S01]  /*c950*/  UMOV UR28, UR36 ;  /* 0x00000024001c7c82 */ /* 0x000fe20008000000 */
[----:B------:R-:W-:-:S02]  /*c960*/  UMOV UR29, UR37 ;  /* 0x00000025001d7c82 */ /* 0x000fc40008000000 */
[----:B------:R-:W-:Y:S02]  /*c970*/  UIADD3 UR33, UR33, 0x44800, URZ ;  /* 0x0004480021217890 */ /* 0x000fe4000fffe03f */
[----:B------:R-:W-:Y:S02]  /*c980*/  USHF.L.U32 UR35, UR35, 0x7, URZ ;  /* 0x0000000723237899 */ /* 0x000fe4000800063f */
[----:B------:R-:W-:Y:S02]  /*c990*/  UIADD3 UR32, UR16, 0x14000, URZ ;  /* 0x0001400010207890 */ /* 0x000fe4000fffe03f */
[----:B------:R-:W-:Y:S02]  /*c9a0*/  UIADD3 UR24, UR16, 0x16000, URZ ;  /* 0x0001600010187890 */ /* 0x000fe4000fffe03f */
[----:B------:R-:W-:Y:S01]  /*c9b0*/  UIADD3 UR16, UR16, 0x18000, URZ ;  /* 0x0001800010107890 */ /* 0x000fe2000fffe03f */
        /* <DEDUP_REMOVED lines=11> */
.L_x_114:
[----:B------:R-:W-:Y:S05]  /*ca70*/  BSYNC B1 ;  /* 0x0000000000017941 */ /* 0x000fea0003800000 */
.L_x_113:
[C---:B------:R-:W-:Y:S01]  /*ca80*/  ISETP.LT.OR P4, PT, R4.reuse, 0x6, !P3 ;  /* 0x000000060400780c */ /* 0x040fe20005f81670 */
[----:B------:R-:W-:Y:S01]  /*ca90*/  BSSY B1, `(.L_x_118) ;  /* 0x000001c000017945 */ /* 0x000fe20003800000 */
[----:B------:R-:W-:-:S11]  /*caa0*/  ISETP.LT.OR P5, PT, R4, 0x7, !P3 ;  /* 0x000000070400780c */ /* 0x000fd60005fa1670 */
[----:B------:R-:W-:Y:S05]  /*cab0*/  @P4 BRA `(.L_x_119) ;  /* 0x0000000000644947 */ /* 0x000fea0003800000 */
[----:B------:R-:W1:Y:S01]  /*cac0*/  S2R R6, SR_CgaCtaId ;  /* 0x0000000000067919 */ /* 0x000e620000008800 */
[----:B------:R-:W-:Y:S01]  /*cad0*/  MOV R5, 0x400 ;  /* 0x0000040000057802 */ /* 0x000fe20000000f00 */
[----:B------:R-:W-:Y:S01]  /*cae0*/  ULDC.64 UR4, c[0x0][0x198] ;  /* 0x0000660000047ab9 */ /* 0x000fe20000000a00 */
[----:B------:R-:W-:Y:S01]  /*caf0*/  R2UR UR18, R9 ;  /* 0x00000000091272ca */ /* 0x000fe200000e0000 */
[----:B------:R-:W-:Y:S01]  /*cb00*/  UIADD3 UR4, UP0, UR4, 0x4f0, URZ ;  /* 0x000004f004047890 */ /* 0x000fe2000ff1e03f */
[----:B------:R-:W-:Y:S01]  /*cb10*/  UMOV UR6, 0x0 ;  /* 0x0000000000067882 */ /* 0x000fe20000000000 */
[----:B------:R-:W-:Y:S02]  /*cb20*/  UMOV UR7, 0x10000000 ;  /* 0x1000000000077882 */ /* 0x000fe40000000000 */
[----:B------:R-:W-:Y:S01]  /*cb30*/  UIADD3.X UR5, URZ, UR5, URZ, UP0, !UPT ;  /* 0x000000053f057290 */ /* 0x000fe200087fe43f */
[----:B------:R-:W-:Y:S01]  /*cb40*/  UMOV UR19, UR36 ;  /* 0x0000002400137c82 */ /* 0x000fe20008000000 */
[----:B------:R-:W-:-:S06]  /*cb50*/  UMOV UR20, UR37 ;  /* 0x0000002500147c82 */ /* 0x000fcc0008000000 */
[----:B------:R-:W-:Y:S01]  /*cb60*/  USHF.L.U32 UR18, UR18, 0x7, URZ ;  /* 0x0000000712127899 */ /* 0x000fe2000800063f */
[----:B-1----:R-:W-:-:S05]  /*cb70*/  LEA R5, R6, R5, 0x18 ;  /* 0x0000000506057211 */ /* 0x002fca00078ec0ff */
[C-C-:B------:R-:W-:Y:S02]  /*cb80*/  IMAD R6, R2.reuse, 0x8, R5.reuse ;  /* 0x0000000802067824 */ /* 0x140fe400078e0205 */
[----:B------:R-:W-:-:S03]  /*cb90*/  IMAD R5, R2, 0x200, R5 ;  /* 0x0000020002057824 */ /* 0x000fc600078e0205 */
[----:B------:R-:W-:Y:S02]  /*cba0*/  R2UR UR17, R6 ;  /* 0x00000000061172ca */ /* 0x000fe400000e0000 */
[----:B------:R-:W-:Y:S01]  /*cbb0*/  R2UR UR16, R5 ;  /* 0x00000000051072ca */ /* 0x000fe200000e0000 */
[----:B------:R-:W-:-:S05]  /*cbc0*/  VIADD R5, R2, 0x1 ;  /* 0x0000000102057836 */ /* 0x000fca0000000000 */
[----:B------:R-:W-:-:S04]  /*cbd0*/  ISETP.NE.AND P4, PT, R5, 0x4, PT ;  /* 0x000000040500780c */ /* 0x000fc80003f85270 */
[----:B------:R-:W-:Y:S01]  /*cbe0*/  SEL R2, RZ, 0x1, P4 ;  /* 0x00000001ff027807 */ /* 0x000fe20002000000 */
[----:B------:R-:W-:Y:S02]  /*cbf0*/  UIADD3 UR17, UR17, 0x44800, URZ ;  /* 0x0004480011117890 */ /* 0x000fe4000fffe03f */
[----:B------:R-:W-:Y:S01]  /*cc00*/  UIADD3 UR16, UR16, 0x44000, URZ ;  /* 0x0004400010107890 */ /* 0x000fe2000fffe03f */
[----:B------:R-:W-:Y:S02]  /*cc10*/  LOP3.LUT R3, R3, R2, RZ, 0x3c, !PT ;  /* 0x0000000203037212 */ /* 0x000fe400078e3cff */
[----:B------:R-:W-:-:S06]  /*cc20*/  SEL R2, R5, RZ, P4 ;  /* 0x000000ff05027207 */ /* 0x000fcc0002000000 */
[----:B------:R1:W-:Y:S02]  /*cc30*/  UTMALDG.3D [UR16], [UR4], desc[UR6] ;  /* 0x00000610040075b4 */ /* 0x0003e40008011000 */
[----:B-1----:R-:W-:Y:S01]  /*cc40*/  NOP ;  /* 0x0000000000007918 */ /* 0x002fe20000000000 */
.L_x_119:
[----:B------:R-:W-:Y:S05]  /*cc50*/  BSYNC B1 ;  /* 0x0000000000017941 */ /* 0x000fea0003800000 */
.L_x_118:
[----:B------:R-:W-:Y:S04]  /*cc60*/  BSSY B1, `(.L_x_120) ;  /* 0x000002e000017945 */ /* 0x000fe80003800000 */
[----:B------:R-:W-:Y:S05]  /*cc70*/  @P5 BRA `(.L_x_121) ;  /* 0x0000000000b05947 */ /* 0x000fea0003800000 */
[----:B------:R-:W1:Y:S01]  /*cc80*/  S2R R6, SR_CgaCtaId ;  /* 0x0000000000067919 */ /* 0x000e620000008800 */
[----:B------:R-:W-:Y:S02]  /*cc90*/  MOV R5, 0x400 ;  /* 0x0000040000057802 */ /* 0x000fe40000000f00 */
[----:B------:R-:W-:Y:S02]  /*cca0*/  SHF.L.U32 R7, R3, 0x1f, RZ ;  /* 0x0000001f03077819 */ /* 0x000fe400000006ff */
[----:B-1----:R-:W-:-:S05]  /*ccb0*/  LEA R5, R6, R5, 0x18 ;  /* 0x0000000506057211 */ /* 0x002fca00078ec0ff */
[----:B------:R-:W-:-:S04]  /*ccc0*/  IMAD R6, R2, 0x8, R5 ;  /* 0x0000000802067824 */ /* 0x000fc800078e0205 */
[----:B------:R-:W1:Y:S02]  /*ccd0*/  SYNCS.PHASECHK.TRANS64.TRYWAIT P4, [R6+URZ+0x44820], R7 ;  /* 0x04482007060075a7 */ /* 0x000e64000808017f */
[----:B-1----:R-:W-:Y:S05]  /*cce0*/  @!P4 BRA `(.L_x_122) ;  /* 0x0000000800e8c947 */ /* 0x002fea0003800000 */
.L_x_147:
[----:B-1----:R-:W-:-:S04]  /*ccf0*/  @P1 IMAD.MOV.U32 R7, RZ, RZ, 0x6200 ;  /* 0x00006200ff071424 */ /* 0x002fc800078e00ff */
[----:B------:R1:W-:Y:S02]  /*cd00*/  @P1 SYNCS.ARRIVE.TRANS64 RZ, [R6+URZ+0x44800], R7 ;  /* 0x0448000706ff19a7 */ /* 0x0003e4000800003f */
[----:B-1----:R-:W-:-:S04]  /*cd10*/  PRMT R7, R0, 0x9910, RZ ;  /* 0x0000991000077816 */ /* 0x002fc800000000ff */
[----:B------:R-:W-:-:S13]  /*cd20*/  ISETP.NE.AND P4, PT, R7, 0x2, PT ;  /* 0x000000020700780c */ /* 0x000fda0003f85270 */
[----:B------:R-:W-:Y:S05]  /*cd30*/  @P4 BRA `(.L_x_123) ;  /* 0x0000000000044947 */ /* 0x000fea0003800000 */
[----:B------:R-:W-:Y:S01]  /*cd40*/  BPT.TRAP 0x1 ;  /* 0x000000040000795c */ /* 0x000fe20000300000 */
.L_x_123:
[----:B------:R-:W-:Y:S05]  /*cd50*/  @P0 BRA `(.L_x_124) ;  /* 0x0000000000040947 */ /* 0x000fea0003800000 */
[----:B------:R-:W-:Y:S01]  /*cd60*/  BPT.TRAP 0x1 ;  /* 0x000000040000795c */ /* 0x000fe20000300000 */
.L_x_124:
        /* <DEDUP_REMOVED lines=24> */
[----:B------:R1:W-:Y:S01]  /*cef0*/  UTMALDG.4D [UR32], [UR4], desc[UR6] ;  /* 0x00000620040075b4 */ /* 0x0003e20008019000 */
[----:B------:R-:W-:Y:S01]  /*cf00*/  UMOV UR19, UR35 ;  /* 0x0000002300137c82 */ /* 0x000fe20008000000 */
[----:B------:R1:W-:Y:S01]  /*cf10*/  UTMALDG.4D [UR24], [UR4], desc[UR6] ;  /* 0x00000618040075b4 */ /* 0x0003e20008019000 */
[----:B------:R1:W-:Y:S02]  /*cf20*/  UTMALDG.4D [UR16], [UR4], desc[UR6] ;  /* 0x00000610040075b4 */ /* 0x0003e40008019000 */
[----:B-1----:R-:W-:Y:S01]  /*cf30*/  NOP ;  /* 0x0000000000007918 */ /* 0x002fe20000000000 */
.L_x_121:
[----:B------:R-:W-:Y:S05]  /*cf40*/  BSYNC B1 ;  /* 0x0000000000017941 */ /* 0x000fea0003800000 */
.L_x_120:
[----:B------:R-:W-:Y:S01]  /*cf50*/  ISETP.LT.OR P4, PT, R4, 0x8, !P3 ;  /* 0x000000080400780c */ /* 0x000fe20005f81670 */
[----:B------:R-:W-:-:S12]  /*cf60*/  BSSY B1, `(.L_x_125) ;  /* 0x000001c000017945 */ /* 0x000fd80003800000 */
[----:B------:R-:W-:Y:S05]  /*cf70*/  @P4 BRA `(.L_x_126) ;  /* 0x0000000000684947 */ /* 0x000fea0003800000 */
[----:B------:R-:W1:Y:S01]  /*cf80*/  S2R R6, SR_CgaCtaId ;  /* 0x0000000000067919 */ /* 0x000e620000008800 */
[----:B------:R-:W-:Y:S01]  /*cf90*/  MOV R5, 0x400 ;  /* 0x0000040000057802 */ /* 0x000fe20000000f00 */
[----:B------:R-:W-:Y:S01]  /*cfa0*/  ULDC.64 UR4, c[0x0][0x198] ;  /* 0x0000660000047ab9 */ /* 0x000fe20000000a00 */
[C---:B------:R-:W-:Y:S01]  /*cfb0*/  R2UR UR18, R9.reuse ;  /* 0x00000000091272ca */ /* 0x040fe200000e0000 */
[----:B------:R-:W-:Y:S01]  /*cfc0*/  UIADD3 UR4, UP0, UR4, 0x5f0, URZ ;  /* 0x000005f004047890 */ /* 0x000fe2000ff1e03f */
[----:B------:R-:W-:Y:S01]  /*cfd0*/  VIADD R9, R9, 0x1 ;  /* 0x0000000109097836 */ /* 0x000fe20000000000 */
[----:B------:R-:W-:Y:S01]  /*cfe0*/  UMOV UR6, 0x0 ;  /* 0x0000000000067882 */ /* 0x000fe20000000000 */
[----:B------:R-:W-:Y:S01]  /*cff0*/  UMOV UR7, 0x10000000 ;  /* 0x1000000000077882 */ /* 0x000fe20000000000 */
[----:B------:R-:W-:Y:S01]  /*d000*/  UIADD3.X UR5, URZ, UR5, URZ, UP0, !UPT ;  /* 0x000000053f057290 */ /* 0x000fe200087fe43f */
[----:B------:R-:W-:Y:S01]  /*d010*/  UMOV UR19, UR36 ;  /* 0x0000002400137c82 */ /* 0x000fe20008000000 */
[----:B------:R-:W-:-:S06]  /*d020*/  UMOV UR20, UR37 ;  /* 0x0000002500147c82 */ /* 0x000fcc0008000000 */
[----:B------:R-:W-:Y:S01]  /*d030*/  USHF.L.U32 UR18, UR18, 0x7, URZ ;  /* 0x0000000712127899 */ /* 0x000fe2000800063f */
[----:B-1----:R-:W-:-:S05]  /*d040*/  LEA R5, R6, R5, 0x18 ;  /* 0x0000000506057211 */ /* 0x002fca00078ec0ff */
[C-C-:B------:R-:W-:Y:S02]  /*d050*/  IMAD R6, R2.reuse, 0x8, R5.reuse ;  /* 0x0000000802067824 */ /* 0x140fe400078e0205 */
[C---:B------:R-:W-:Y:S02]  /*d060*/  IMAD R5, R2.reuse, 0x200, R5 ;  /* 0x0000020002057824 */ /* 0x040fe400078e0205 */
[----:B------:R-:W-:Y:S01]  /*d070*/  VIADD R2, R2, 0x1 ;  /* 0x0000000102027836 */ /* 0x000fe20000000000 */
[----:B------:R-:W-:Y:S02]  /*d080*/  R2UR UR17, R6 ;  /* 0x00000000061172ca */ /* 0x000fe400000e0000 */
[----:B------:R-:W-:Y:S02]  /*d090*/  R2UR UR16, R5 ;  /* 0x00000000051072ca */ /* 0x000fe400000e0000 */
[----:B------:R-:W-:-:S04]  /*d0a0*/  ISETP.NE.AND P4, PT, R2, 0x4, PT ;  /* 0x000000040200780c */ /* 0x000fc80003f85270 */
[----:B------:R-:W-:Y:S02]  /*d0b0*/  SEL R6, RZ, 0x1, P4 ;  /* 0x00000001ff067807 */ /* 0x000fe40002000000 */
[----:B------:R-:W-:Y:S02]  /*d0c0*/  SEL R2, R2, RZ, P4 ;  /* 0x000000ff02027207 */ /* 0x000fe40002000000 */
[----:B------:R-:W-:Y:S01]  /*d0d0*/  LOP3.LUT R3, R3, R6, RZ, 0x3c, !PT ;  /* 0x0000000603037212 */ /* 0x000fe200078e3cff */
[----:B------:R-:W-:Y:S02]  /*d0e0*/  UIADD3 UR17, UR17, 0x44800, URZ ;  /* 0x0004480011117890 */ /* 0x000fe4000fffe03f */
[----:B------:R-:W-:-:S09]  /*d0f0*/  UIADD3 UR16, UR16, 0x44000, URZ ;  /* 0x0004400010107890 */ /* 0x000fd2000fffe03f */
[----:B------:R1:W-:Y:S02]  /*d100*/  UTMALDG.3D [UR16], [UR4], desc[UR6] ;  /* 0x00000610040075b4 */ /* 0x0003e40008011000 */
[----:B-1----:R-:W-:Y:S01]  /*d110*/  NOP ;  /* 0x0000000000007918 */ /* 0x002fe20000000000 */
.L_x_126:
[----:B------:R-:W-:Y:S05]  /*d120*/  BSYNC B1 ;  /* 0x0000000000017941 */ /* 0x000fea0003800000 */
.L_x_125:
[C---:B------:R-:W-:Y:S01]  /*d130*/  ISETP.GT.AND P4, PT, R4.reuse, 0x8, PT ;  /* 0x000000080400780c */ /* 0x040fe20003f84270 */
[----:B------:R-:W-:-:S12]  /*d140*/  VIADD R4, R4, 0xfffffffc ;  /* 0xfffffffc04047836 */ /* 0x000fd80000000000 */
[----:B------:R-:W-:Y:S05]  /*d150*/  @P4 BRA `(.L_x_127) ;  /* 0xfffffff4008c4947 */ /* 0x000fea000383ffff */
[----:B------:R-:W-:Y:S05]  /*d160*/  BSYNC B0 ;  /* 0x0000000000007941 */ /* 0x000fea0003800000 */
.L_x_112:
[----:B------:R-:W-:Y:S05]  /*d170*/  EXIT ;  /* 0x000000000000794d */ /* 0x000fea0003800000 */
.L_x_15:
[----:B--2---:R-:W-:-:S04]  /*d180*/  IMAD.U32 R3, RZ, RZ, UR6 ;  /* 0x00000006ff037e24 */ /* 0x004fc8000f8e00ff */
[----:B------:R2:W3:Y:S03]  /*d190*/  SYNCS.PHASECHK.TRANS64.TRYWAIT P1, [R3+URZ+0x44840], R2 ;  /* 0x04484002030075a7 */ /* 0x0004e6000802017f */
[----:B---3--:R-:W-:Y:S05]  /*d1a0*/  @!P1 NANOSLEEP.SYNCS 0x989680 ;  /* 0x009896800000995d */ /* 0x008fea0003900000 */
[----:B------:R-:W3:Y:S02]  /*d1b0*/  @!P1 SYNCS.PHASECHK.TRANS64 P1, [R3+URZ+0x44840], R2 ;  /* 0x04484002030095a7 */ /* 0x000ee4000802007f */
[----:B---3--:R-:W-:Y:S05]  /*d1c0*/  @!P1 BRA `(.L_x_15) ;  /* 0xfffffffc00ec9947 */ /* 0x008fea000383ffff */
[----:B------:R-:W-:Y:S05]  /*d1d0*/  BRA `(.L_x_128) ;  /* 0xffffff3c001c7947 */ /* 0x000fea000383ffff */
.L_x_17:
[----:B--2---:R-:W-:-:S04]  /*d1e0*/  IMAD.U32 R5, RZ, RZ, UR6 ;  /* 0x00000006ff057e24 */ /* 0x004fc8000f8e00ff */
[----:B------:R2:W3:Y:S03]  /*d1f0*/  SYNCS.PHASECHK.TRANS64.TRYWAIT P1, [R5+URZ+0x44848], R2 ;  /* 0x04484802050075a7 */ /* 0x0004e6000802017f */
[----:B---3--:R-:W-:Y:S05]  /*d200*/  @!P1 NANOSLEEP.SYNCS 0x989680 ;  /* 0x009896800000995d */ /* 0x008fea0003900000 */
[----:B------:R-:W3:Y:S02]  /*d210*/  @!P1 SYNCS.PHASECHK.TRANS64 P1, [R5+URZ+0x44848], R2 ;  /* 0x04484802050095a7 */ /* 0x000ee4000802007f */
[----:B---3--:R-:W-:Y:S05]  /*d220*/  @!P1 BRA `(.L_x_17) ;  /* 0xfffffffc00ec9947 */ /* 0x008fea000383ffff */
[----:B------:R-:W-:Y:S05]  /*d230*/  BRA `(.L_x_129) ;  /* 0xffffff3c00287947 */ /* 0x000fea000383ffff */
.L_x_20:
[----:B-1----:R-:W-:-:S04]  /*d240*/  IMAD.U32 R5, RZ, RZ, UR11 ;  /* 0x0000000bff057e24 */ /* 0x002fc8000f8e00ff */
[----:B------:R1:W2:Y:S03]  /*d250*/  SYNCS.PHASECHK.TRANS64.TRYWAIT P1, [R5+URZ+0x44800], R4 ;  /* 0x04480004050075a7 */ /* 0x0002a6000802017f */
[----:B--2---:R-:W-:Y:S05]  /*d260*/  @!P1 NANOSLEEP.SYNCS 0x989680 ;  /* 0x009896800000995d */ /* 0x004fea0003900000 */
[----:B------:R-:W2:Y:S02]  /*d270*/  @!P1 SYNCS.PHASECHK.TRANS64 P1, [R5+URZ+0x44800], R4 ;  /* 0x04480004050095a7 */ /* 0x000ea4000802007f */
[----:B--2---:R-:W-:Y:S05]  /*d280*/  @!P1 BRA `(.L_x_20) ;  /* 0xfffffffc00ec9947 */ /* 0x004fea000383ffff */
[----:B------:R-:W-:Y:S05]  /*d290*/  BRA `(.L_x_130) ;  /* 0xffffff4000ec7947 */ /* 0x000fea000383ffff */
.L_x_22:
[----:B-1----:R-:W-:-:S04]  /*d2a0*/  IMAD.U32 R5, RZ, RZ, UR16 ;  /* 0x00000010ff057e24 */ /* 0x002fc8000f8e00ff */
[----:B------:R1:W2:Y:S03]  /*d2b0*/  SYNCS.PHASECHK.TRANS64.TRYWAIT P1, [R5+URZ+0x44800], R8 ;  /* 0x04480008050075a7 */ /* 0x0002a6000802017f */
[----:B--2---:R-:W-:Y:S05]  /*d2c0*/  @!P1 NANOSLEEP.SYNCS 0x989680 ;  /* 0x009896800000995d */ /* 0x004fea0003900000 */
[----:B------:R-:W2:Y:S02]  /*d2d0*/  @!P1 SYNCS.PHASECHK.TRANS64 P1, [R5+URZ+0x44800], R8 ;  /* 0x04480008050095a7 */ /* 0x000ea4000802007f */
[----:B--2---:R-:W-:Y:S05]  /*d2e0*/  @!P1 BRA `(.L_x_22) ;  /* 0xfffffffc00ec9947 */ /* 0x004fea000383ffff */
[----:B------:R-:W-:Y:S05]  /*d2f0*/  BRA `(.L_x_131) ;  /* 0xffffff4400ec7947 */ /* 0x000fea000383ffff */
.L_x_23:
[----:B-1----:R-:W-:-:S04]  /*d300*/  IMAD.U32 R5, RZ, RZ, UR21 ;  /* 0x00000015ff057e24 */ /* 0x002fc8000f8e00ff */
[----:B------:R1:W2:Y:S03]  /*d310*/  SYNCS.PHASECHK.TRANS64.TRYWAIT P1, [R5+URZ], R4 ;  /* 0x00000004050075a7 */ /* 0x0002a6000802017f */
[----:B--2---:R-:W-:Y:S05]  /*d320*/  @!P1 NANOSLEEP.SYNCS 0x989680 ;  /* 0x009896800000995d */ /* 0x004fea0003900000 */
[----:B------:R-:W2:Y:S02]  /*d330*/  @!P1 SYNCS.PHASECHK.TRANS64 P1, [R5+URZ], R4 ;  /* 0x00000004050095a7 */ /* 0x000ea4000802007f */
[----:B--2---:R-:W-:Y:S05]  /*d340*/  @!P1 BRA `(.L_x_23) ;  /* 0xfffffffc00ec9947 */ /* 0x004fea000383ffff */
[----:B------:R-:W-:Y:S05]  /*d350*/  BRA `(.L_x_132) ;  /* 0xffffff5400347947 */ /* 0x000fea000383ffff */
.L_x_25:
[----:B-1----:R-:W-:-:S04]  /*d360*/  IMAD.U32 R17, RZ, RZ, UR16 ;  /* 0x00000010ff117e24 */ /* 0x002fc8000f8e00ff */
[----:B------:R1:W2:Y:S03]  /*d370*/  SYNCS.PHASECHK.TRANS64.TRYWAIT P1, [R17+URZ+0x448a0], R4 ;  /* 0x0448a004110075a7 */ /* 0x0002a6000802017f */
[----:B--2---:R-:W-:Y:S05]  /*d380*/  @!P1 NANOSLEEP.SYNCS 0x989680 ;  /* 0x009896800000995d */ /* 0x004fea0003900000 */
[----:B------:R-:W2:Y:S02]  /*d390*/  @!P1 SYNCS.PHASECHK.TRANS64 P1, [R17+URZ+0x448a0], R4 ;  /* 0x0448a004110095a7 */ /* 0x000ea4000802007f */
[----:B--2---:R-:W-:Y:S05]  /*d3a0*/  @!P1 BRA `(.L_x_25) ;  /* 0xfffffffc00ec9947 */ /* 0x004fea000383ffff */
[----:B------:R-:W-:Y:S05]  /*d3b0*/  BRA `(.L_x_24) ;  /* 0xffffff7c00987947 */ /* 0x000fea000383ffff */
.L_x_29:
[----:B-1----:R-:W-:-:S04]  /*d3c0*/  IMAD.U32 R5, RZ, RZ, UR6 ;  /* 0x00000006ff057e24 */ /* 0x002fc8000f8e00ff */
[----:B------:R1:W3:Y:S03]  /*d3d0*/  SYNCS.PHASECHK.TRANS64.TRYWAIT P1, [R5+URZ+0x44890], R4 ;  /* 0x04489004050075a7 */ /* 0x0002e6000802017f */
[----:B---3--:R-:W-:Y:S05]  /*d3e0*/  @!P1 NANOSLEEP.SYNCS 0x989680 ;  /* 0x009896800000995d */ /* 0x008fea0003900000 */
[----:B------:R-:W3:Y:S02]  /*d3f0*/  @!P1 SYNCS.PHASECHK.TRANS64 P1, [R5+URZ+0x44890], R4 ;  /* 0x04489004050095a7 */ /* 0x000ee4000802007f */
[----:B---3--:R-:W-:Y:S05]  /*d400*/  @!P1 BRA `(.L_x_29) ;  /* 0xfffffffc00ec9947 */ /* 0x008fea000383ffff */
[----:B------:R-:W-:Y:S05]  /*d410*/  BRA `(.L_x_133) ;  /* 0xffffff8400cc7947 */ /* 0x000fea000383ffff */
.L_x_32:
[----:B-12---:R-:W-:-:S04]  /*d420*/  IMAD.U32 R5, RZ, RZ, UR16 ;  /* 0x00000010ff057e24 */ /* 0x006fc8000f8e00ff */
[----:B------:R1:W2:Y:S03]  /*d430*/  SYNCS.PHASECHK.TRANS64.TRYWAIT P1, [R5+URZ], R4 ;  /* 0x00000004050075a7 */ /* 0x0002a6000802017f */
[----:B--2---:R-:W-:Y:S05]  /*d440*/  @!P1 NANOSLEEP.SYNCS 0x989680 ;  /* 0x009896800000995d */ /* 0x004fea0003900000 */
[----:B------:R-:W2:Y:S02]  /*d450*/  @!P1 SYNCS.PHASECHK.TRANS64 P1, [R5+URZ], R4 ;  /* 0x00000004050095a7 */ /* 0x000ea4000802007f */
[----:B--2---:R-:W-:Y:S05]  /*d460*/  @!P1 BRA `(.L_x_32) ;  /* 0xfffffffc00ec9947 */ /* 0x004fea000383ffff */
[----:B------:R-:W-:Y:S05]  /*d470*/  BRA `(.L_x_134) ;  /* 0xffffff8400e07947 */ /* 0x000fea000383ffff */
.L_x_34:
[----:B-1----:R-:W-:-:S04]  /*d480*/  IMAD.U32 R5, RZ, RZ, UR17 ;  /* 0x00000011ff057e24 */ /* 0x002fc8000f8e00ff */
[----:B------:R1:W3:Y:S03]  /*d490*/  SYNCS.PHASECHK.TRANS64.TRYWAIT P2, [R5+URZ+0x44890], R4 ;  /* 0x04489004050075a7 */ /* 0x0002e6000804017f */
[----:B---3--:R-:W-:Y:S05]  /*d4a0*/  @!P2 NANOSLEEP.SYNCS 0x989680 ;  /* 0x009896800000a95d */ /* 0x008fea0003900000 */
[----:B------:R-:W3:Y:S02]  /*d4b0*/  @!P2 SYNCS.PHASECHK.TRANS64 P2, [R5+URZ+0x44890], R4 ;  /* 0x044890040500a5a7 */ /* 0x000ee4000804007f */
[----:B---3--:R-:W-:Y:S05]  /*d4c0*/  @!P2 BRA `(.L_x_34) ;  /* 0xfffffffc00eca947 */ /* 0x008fea000383ffff */
[----:B------:R-:W-:Y:S05]  /*d4d0*/  BRA `(.L_x_135) ;  /* 0xffffff9400047947 */ /* 0x000fea000383ffff */
.L_x_46:
[----:B----4-:R-:W-:-:S04]  /*d4e0*/  IMAD.U32 R3, RZ, RZ, UR4 ;  /* 0x00000004ff037e24 */ /* 0x010fc8000f8e00ff */
[----:B------:R4:W1:Y:S03]  /*d4f0*/  SYNCS.PHASECHK.TRANS64.TRYWAIT P0, [R3+URZ+0x44890], R0 ;  /* 0x04489000030075a7 */ /* 0x000866000800017f */
[----:B-1----:R-:W-:Y:S05]  /*d500*/  @!P0 NANOSLEEP.SYNCS 0x989680 ;  /* 0x009896800000895d */ /* 0x002fea0003900000 */
[----:B------:R-:W1:Y:S02]  /*d510*/  @!P0 SYNCS.PHASECHK.TRANS64 P0, [R3+URZ+0x44890], R0 ;  /* 0x04489000030085a7 */ /* 0x000e64000800007f */
[----:B-1----:R-:W-:Y:S05]  /*d520*/  @!P0 BRA `(.L_x_46) ;  /* 0xfffffffc00ec8947 */ /* 0x002fea000383ffff */
[----:B------:R-:W-:Y:S05]  /*d530*/  BRA `(.L_x_136) ;  /* 0xffffffac00907947 */ /* 0x000fea000383ffff */
.L_x_48:
[----:B----4-:R-:W-:-:S04]  /*d540*/  IMAD.U32 R3, RZ, RZ, UR5 ;  /* 0x00000005ff037e24 */ /* 0x010fc8000f8e00ff */
[----:B------:R4:W1:Y:S03]  /*d550*/  SYNCS.PHASECHK.TRANS64.TRYWAIT P0, [R3+URZ+0x44890], R0 ;  /* 0x04489000030075a7 */ /* 0x000866000800017f */
[----:B-1----:R-:W-:Y:S05]  /*d560*/  @!P0 NANOSLEEP.SYNCS 0x989680 ;  /* 0x009896800000895d */ /* 0x002fea0003900000 */
[----:B------:R-:W1:Y:S02]  /*d570*/  @!P0 SYNCS.PHASECHK.TRANS64 P0, [R3+URZ+0x44890], R0 ;  /* 0x04489000030085a7 */ /* 0x000e64000800007f */
[----:B-1----:R-:W-:Y:S05]  /*d580*/  @!P0 BRA `(.L_x_48) ;  /* 0xfffffffc00ec8947 */ /* 0x002fea000383ffff */
[----:B------:R-:W-:Y:S05]  /*d590*/  BRA `(.L_x_137) ;  /* 0xffffffac00a87947 */ /* 0x000fea000383ffff */
.L_x_49:
[----:B-1----:R-:W-:-:S04]  /*d5a0*/  IMAD.U32 R3, RZ, RZ, UR4 ;  /* 0x00000004ff037e24 */ /* 0x002fc8000f8e00ff */
[----:B------:R1:W2:Y:S03]  /*d5b0*/  SYNCS.PHASECHK.TRANS64.TRYWAIT P0, [R3+URZ+0x448a0], R2 ;  /* 0x0448a002030075a7 */ /* 0x0002a6000800017f */
[----:B--2---:R-:W-:Y:S05]  /*d5c0*/  @!P0 NANOSLEEP.SYNCS 0x989680 ;  /* 0x009896800000895d */ /* 0x004fea0003900000 */
[----:B------:R-:W2:Y:S02]  /*d5d0*/  @!P0 SYNCS.PHASECHK.TRANS64 P0, [R3+URZ+0x448a0], R2 ;  /* 0x0448a002030085a7 */ /* 0x000ea4000800007f */
[----:B--2---:R-:W-:Y:S05]  /*d5e0*/  @!P0 BRA `(.L_x_49) ;  /* 0xfffffffc00ec8947 */ /* 0x004fea000383ffff */
[----:B------:R-:W-:Y:S05]  /*d5f0*/  BRA `(.L_x_138) ;  /* 0xffffffac00b47947 */ /* 0x000fea000383ffff */
.L_x_71:
[----:B---3--:R-:W-:-:S04]  /*d600*/  IMAD.U32 R2, RZ, RZ, UR4 ;  /* 0x00000004ff027e24 */ /* 0x008fc8000f8e00ff */
[----:B------:R3:W4:Y:S03]  /*d610*/  SYNCS.PHASECHK.TRANS64.TRYWAIT P1, [R2+URZ+0x44880], R3 ;  /* 0x04488003020075a7 */ /* 0x000726000802017f */
[----:B----4-:R-:W-:Y:S05]  /*d620*/  @!P1 NANOSLEEP.SYNCS 0x989680 ;  /* 0x009896800000995d */ /* 0x010fea0003900000 */
[----:B------:R-:W4:Y:S02]  /*d630*/  @!P1 SYNCS.PHASECHK.TRANS64 P1, [R2+URZ+0x44880], R3 ;  /* 0x04488003020095a7 */ /* 0x000f24000802007f */
[----:B----4-:R-:W-:Y:S05]  /*d640*/  @!P1 BRA `(.L_x_71) ;  /* 0xfffffffc00ec9947 */ /* 0x010fea000383ffff */
[----:B------:R-:W-:Y:S05]  /*d650*/  BRA `(.L_x_139) ;  /* 0xffffffc400c07947 */ /* 0x000fea000383ffff */
.L_x_84:
[----:B-1----:R1:W4:Y:S02]  /*d660*/  SYNCS.PHASECHK.TRANS64.TRYWAIT P0, [R4+URZ+0x44860], R3 ;  /* 0x04486003040075a7 */ /* 0x002324000800017f */
[----:B----4-:R-:W-:Y:S05]  /*d670*/  @!P0 NANOSLEEP.SYNCS 0x989680 ;  /* 0x009896800000895d */ /* 0x010fea0003900000 */
[----:B------:R-:W4:Y:S02]  /*d680*/  @!P0 SYNCS.PHASECHK.TRANS64 P0, [R4+URZ+0x44860], R3 ;  /* 0x04486003040085a7 */ /* 0x000f24000800007f */
[----:B----4-:R-:W-:Y:S05]  /*d690*/  @!P0 BRA `(.L_x_84) ;  /* 0xfffffffc00f08947 */ /* 0x010fea000383ffff */
[----:B------:R-:W-:Y:S05]  /*d6a0*/  BRA `(.L_x_140) ;  /* 0xffffffd800e87947 */ /* 0x000fea000383ffff */
.L_x_89:
[----:B-1----:R1:W2:Y:S02]  /*d6b0*/  SYNCS.PHASECHK.TRANS64.TRYWAIT P0, [R5+URZ+0x44820], R2 ;  /* 0x04482002050075a7 */ /* 0x0022a4000800017f */
[----:B--2---:R-:W-:Y:S05]  /*d6c0*/  @!P0 NANOSLEEP.SYNCS 0x989680 ;  /* 0x009896800000895d */ /* 0x004fea0003900000 */
[----:B------:R-:W2:Y:S02]  /*d6d0*/  @!P0 SYNCS.PHASECHK.TRANS64 P0, [R5+URZ+0x44820], R2 ;  /* 0x04482002050085a7 */ /* 0x000ea4000800007f */
[----:B--2---:R-:W-:Y:S05]  /*d6e0*/  @!P0 BRA `(.L_x_89) ;  /* 0xfffffffc00f08947 */ /* 0x004fea000383ffff */
[----:B------:R-:W-:Y:S05]  /*d6f0*/  BRA `(.L_x_141) ;  /* 0xffffffdc00a07947 */ /* 0x000fea000383ffff */
.L_x_94:
[----:B-1----:R1:W2:Y:S02]  /*d700*/  SYNCS.PHASECHK.TRANS64.TRYWAIT P0, [R5+URZ+0x44860], R6 ;  /* 0x04486006050075a7 */ /* 0x0022a4000800017f */
[----:B--2---:R-:W-:Y:S05]  /*d710*/  @!P0 NANOSLEEP.SYNCS 0x989680 ;  /* 0x009896800000895d */ /* 0x004fea0003900000 */
[----:B------:R-:W2:Y:S02]  /*d720*/  @!P0 SYNCS.PHASECHK.TRANS64 P0, [R5+URZ+0x44860], R6 ;  /* 0x04486006050085a7 */ /* 0x000ea4000800007f */
[----:B--2---:R-:W-:Y:S05]  /*d730*/  @!P0 BRA `(.L_x_94) ;  /* 0xfffffffc00f08947 */ /* 0x004fea000383ffff */
[----:B------:R-:W-:Y:S05]  /*d740*/  BRA `(.L_x_142) ;  /* 0xffffffe000787947 */ /* 0x000fea000383ffff */
.L_x_99:
[----:B-1----:R1:W2:Y:S02]  /*d750*/  SYNCS.PHASECHK.TRANS64.TRYWAIT P0, [R6+URZ+0x44860], R7 ;  /* 0x04486007060075a7 */ /* 0x0022a4000800017f */
[----:B--2---:R-:W-:Y:S05]  /*d760*/  @!P0 NANOSLEEP.SYNCS 0x989680 ;  /* 0x009896800000895d */ /* 0x004fea0003900000 */
[----:B------:R-:W2:Y:S02]  /*d770*/  @!P0 SYNCS.PHASECHK.TRANS64 P0, [R6+URZ+0x44860], R7 ;  /* 0x04486007060085a7 */ /* 0x000ea4000800007f */
[----:B--2---:R-:W-:Y:S05]  /*d780*/  @!P0 BRA `(.L_x_99) ;  /* 0xfffffffc00f08947 */ /* 0x004fea000383ffff */
[----:B------:R-:W-:Y:S05]  /*d790*/  BRA `(.L_x_143) ;  /* 0xffffffe400407947 */ /* 0x000fea000383ffff */
.L_x_104:
[----:B-1----:R1:W2:Y:S02]  /*d7a0*/  SYNCS.PHASECHK.TRANS64.TRYWAIT P0, [R6+URZ+0x44820], R9 ;  /* 0x04482009060075a7 */ /* 0x0022a4000800017f */
[----:B--2---:R-:W-:Y:S05]  /*d7b0*/  @!P0 NANOSLEEP.SYNCS 0x989680 ;  /* 0x009896800000895d */ /* 0x004fea0003900000 */
[----:B------:R-:W2:Y:S02]  /*d7c0*/  @!P0 SYNCS.PHASECHK.TRANS64 P0, [R6+URZ+0x44820], R9 ;  /* 0x04482009060085a7 */ /* 0x000ea4000800007f */
[----:B--2---:R-:W-:Y:S05]  /*d7d0*/  @!P0 BRA `(.L_x_104) ;  /* 0xfffffffc00f08947 */ /* 0x004fea000383ffff */
[----:B------:R-:W-:Y:S05]  /*d7e0*/  BRA `(.L_x_144) ;  /* 0xffffffe800147947 */ /* 0x000fea000383ffff */
.L_x_109:
[----:B-1----:R1:W2:Y:S02]  /*d7f0*/  SYNCS.PHASECHK.TRANS64.TRYWAIT P0, [R6+URZ+0x44860], R5 ;  /* 0x04486005060075a7 */ /* 0x0022a4000800017f */
[----:B--2---:R-:W-:Y:S05]  /*d800*/  @!P0 NANOSLEEP.SYNCS 0x989680 ;  /* 0x009896800000895d */ /* 0x004fea0003900000 */
[----:B------:R-:W2:Y:S02]  /*d810*/  @!P0 SYNCS.PHASECHK.TRANS64 P0, [R6+URZ+0x44860], R5 ;  /* 0x04486005060085a7 */ /* 0x000ea4000800007f */
[----:B--2---:R-:W-:Y:S05]  /*d820*/  @!P0 BRA `(.L_x_109) ;  /* 0xfffffffc00f08947 */ /* 0x004fea000383ffff */
[----:B------:R-:W-:Y:S05]  /*d830*/  BRA `(.L_x_145) ;  /* 0xffffffe800f87947 */ /* 0x000fea000383ffff */
.L_x_115:
[----:B-1----:R1:W2:Y:S02]  /*d840*/  SYNCS.PHASECHK.TRANS64.TRYWAIT P4, [R6+URZ+0x44820], R5 ;  /* 0x04482005060075a7 */ /* 0x0022a4000808017f */
[----:B--2---:R-:W-:Y:S05]  /*d850*/  @!P4 NANOSLEEP.SYNCS 0x989680 ;  /* 0x009896800000c95d */ /* 0x004fea0003900000 */
[----:B------:R-:W2:Y:S02]  /*d860*/  @!P4 SYNCS.PHASECHK.TRANS64 P4, [R6+URZ+0x44820], R5 ;  /* 0x044820050600c5a7 */ /* 0x000ea4000808007f */
[----:B--2---:R-:W-:Y:S05]  /*d870*/  @!P4 BRA `(.L_x_115) ;  /* 0xfffffffc00f0c947 */ /* 0x004fea000383ffff */
[----:B------:R-:W-:Y:S05]  /*d880*/  BRA `(.L_x_146) ;  /* 0xffffffec00e47947 */ /* 0x000fea000383ffff */
.L_x_122:
[----:B-1----:R1:W2:Y:S02]  /*d890*/  SYNCS.PHASECHK.TRANS64.TRYWAIT P4, [R6+URZ+0x44820], R7 ;  /* 0x04482007060075a7 */ /* 0x0022a4000808017f */
[----:B--2---:R-:W-:Y:S05]  /*d8a0*/  @!P4 NANOSLEEP.SYNCS 0x989680 ;  /* 0x009896800000c95d */ /* 0x004fea0003900000 */
[----:B------:R-:W2:Y:S02]  /*d8b0*/  @!P4 SYNCS.PHASECHK.TRANS64 P4, [R6+URZ+0x44820], R7 ;  /* 0x044820070600c5a7 */ /* 0x000ea4000808007f */
[----:B--2---:R-:W-:Y:S05]  /*d8c0*/  @!P4 BRA `(.L_x_122) ;  /* 0xfffffffc00f0c947 */ /* 0x004fea000383ffff */
[----:B------:R-:W-:Y:S05]  /*d8d0*/  BRA `(.L_x_147) ;  /* 0xfffffff400047947 */ /* 0x000fea000383ffff */
.L_x_148:
[----:B------:R-:W-:-:S00]  /*d8e0*/  BRA `(.L_x_148) ;  /* 0xfffffffc00fc7947 */ /* 0x000fc0000383ffff */
[----:B------:R-:W-:-:S00]  /*d8f0*/  NOP ;  /* 0x0000000000007918 */ /* 0x000fc00000000000 */
        /* <DEDUP_REMOVED lines=8> */
.L_x_149:


//--------------------- .nv.global.init           --------------------------
	.section	.nv.global.init,"aw",@progbits
.nv.global.init:
	.type		$str$24,@object
	.size		$str$24,($str$25 - $str$24)
$str$24:
        /*0000*/ 	.byte	0x28, 0x61, 0x64, 0x64, 0x72, 0x65, 0x73, 0x73, 0x20, 0x26, 0x20, 0x6d, 0x61, 0x73, 0x6b, 0x29
        /*0010*/ 	.byte	0x20, 0x3d, 0x3d, 0x20, 0x30, 0x00
	.type		$str$25,@object
	.size		$str$25,(__unnamed_1 - $str$25)
$str$25:
        /*0016*/ 	.byte	0x2f, 0x74, 0x6d, 0x70, 0x2f, 0x63, 0x75, 0x74, 0x6c, 0x61, 0x73, 0x73, 0x5f, 0x73, 0x77, 0x65
        /*0026*/ 	.byte	0x65, 0x70, 0x5f, 0x73, 0x72, 0x63, 0x2f, 0x69, 0x6e, 0x63, 0x6c, 0x75, 0x64, 0x65, 0x2f, 0x63
        /*0036*/ 	.byte	0x75, 0x74, 0x65, 0x2f, 0x70, 0x6f, 0x69, 0x6e, 0x74, 0x65, 0x72, 0x5f, 0x66, 0x6c, 0x61, 0x67
        /*0046*/ 	.byte	0x67, 0x65, 0x64, 0x2e, 0x68, 0x70, 0x70, 0x00
	.type		__unnamed_1,@object
	.size		__unnamed_1,(__unnamed_2 - __unnamed_1)
__unnamed_1:
        /* <DEDUP_REMOVED lines=28> */
        /*020e*/ 	.byte	0x3e, 0x3e, 0x3e, 0x3e, 0x3e, 0x5d, 0x00
	.type		__unnamed_2,@object
	.size		__unnamed_2,(.L_1 - __unnamed_2)
__unnamed_2:
        /* <DEDUP_REMOVED lines=29> */
.L_1:


//--------------------- .nv.shared._ZN7cutlass13device_kernelINS_4fmha6kernel28FmhaKernelTmaWarpSpecializedINS1_10collective33FmhaBwdMainloopTmaWarpSpecializedINS_6half_tEfN4cute5tupleIJNS7_1CILi128EEESA_NS9_ILi96EEEEEENS4_16FusionBwdAdapterINS4_13DefaultFusionEEEJEEENS4_17FmhaBwdEpilogueKVIS6_fNS8_IJNS9_ILi64EEESB_SA_EEEEENS2_23TileSchedulerBwdAdapterINS2_23IndividualTileSchedulerEEEJEEEEEvNT_6ParamsE --------------------------
	.section	.nv.shared._ZN7cutlass13device_kernelINS_4fmha6kernel28FmhaKernelTmaWarpSpecializedINS1_10collective33FmhaBwdMainloopTmaWarpSpecializedINS_6half_tEfN4cute5tupleIJNS7_1CILi128EEESA_NS9_ILi96EEEEEENS4_16FusionBwdAdapterINS4_13DefaultFusionEEEJEEENS4_17FmhaBwdEpilogueKVIS6_fNS8_IJNS9_ILi64EEESB_SA_EEEEENS2_23TileSchedulerBwdAdapterINS2_23IndividualTileSchedulerEEEJEEEEEvNT_6ParamsE,"aw",@nobits
	.sectionflags	@""
	.align	16
	.zero		1024


//--------------------- .nv.shared.reserved.0     --------------------------
	.section	.nv.shared.reserved.0,"aw",@nobits
	.weak		__nv_reservedSMEM_offset_0_alias
	.size		__nv_reservedSMEM_offset_0_alias, 0, 0
	.other		__nv_reservedSMEM_offset_0_alias,@"STO_CUDA_RESERVED_SHARED STV_DEFAULT"
__nv_reservedSMEM_offset_0_alias:
	.zero		0


//--------------------- .nv.global                --------------------------
	.section	.nv.global,"aw",@nobits
.nv.global:
	.type		_ZN39_INTERNAL_5b20d716_4_k_cu_7d1390fc_37904cute1_E,@object
	.size		_ZN39_INTERNAL_5b20d716_4_k_cu_7d1390fc_37904cute1_E,(_ZN39_INTERNAL_5b20d716_4_k_cu_7d1390fc_37904cuda3std3__45__cpo6cbeginE - _ZN39_INTERNAL_5b20d716_4_k_cu_7d1390fc_37904cute1_E)
_ZN39_INTERNAL_5b20d716_4_k_cu_7d1390fc_37904cute1_E:
	.zero		1
	.type		_ZN39_INTERNAL_5b20d716_4_k_cu_7d1390fc_37904cuda3std3__45__cpo6cbeginE,@object
	.size		_ZN39_INTERNAL_5b20d716_4_k_cu_7d1390fc_37904cuda3std3__45__cpo6cbeginE,(_ZN39_INTERNAL_5b20d716_4_k_cu_7d1390fc_37904cuda3std3__48in_placeE - _ZN39_INTERNAL_5b20d716_4_k_cu_7d1390fc_37904cuda3std3__45__cpo6cbeginE)
_ZN39_INTERNAL_5b20d716_4_k_cu_7d1390fc_37904cuda3std3__45__cpo6cbeginE:
	.zero		1
	.type		_ZN39_INTERNAL_5b20d716_4_k_cu_7d1390fc_37904cuda3std3__48in_placeE,@object
	.size		_ZN39_INTERNAL_5b20d716_4_k_cu_7d1390fc_37904cuda3std3__48in_placeE,(_ZN39_INTERNAL_5b20d716_4_k_cu_7d1390fc_37904cuda3std6ranges3__45__cpo9iter_moveE - _ZN39_INTERNAL_5b20d716_4_k_cu_7d1390fc_37904cuda3std3__48in_placeE)
_ZN39_INTERNAL_5b20d716_4_k_cu_7d1390fc_37904cuda3std3__48in_placeE:
	.zero		1
	.type		_ZN39_INTERNAL_5b20d716_4_k_cu_7d1390fc_37904cuda3std6ranges3__45__cpo9iter_moveE,@object
	.size		_ZN39_INTERNAL_5b20d716_4_k_cu_7d1390fc_37904cuda3std6ranges3__45__cpo9iter_moveE,(_ZN39_INTERNAL_5b20d716_4_k_cu_7d1390fc_37904cuda3std3__45__cpo5beginE - _ZN39_INTERNAL_5b20d716_4_k_cu_7d1390fc_37904cuda3std6ranges3__45__cpo9iter_moveE)
_ZN39_INTERNAL_5b20d716_4_k_cu_7d1390fc_37904cuda3std6ranges3__45__cpo9iter_moveE:
	.zero		1
	.type		_ZN39_INTERNAL_5b20d716_4_k_cu_7d1390fc_37904cuda3std3__45__cpo5beginE,@object
	.size		_ZN39_INTERNAL_5b20d716_4_k_cu_7d1390fc_37904cuda3std3__45__cpo5beginE,(_ZN39_INTERNAL_5b20d716_4_k_cu_7d1390fc_37904cuda3std3__441_GLOBAL__N__5b20d716_4_k_cu_7d1390fc_37906ignoreE - _ZN39_INTERNAL_5b20d716_4_k_cu_7d1390fc_37904cuda3std3__45__cpo5beginE)
_ZN39_INTERNAL_5b20d716_4_k_cu_7d1390fc_37904cuda3std3__45__cpo5beginE:
	.zero		1
	.type		_ZN39_INTERNAL_5b20d716_4_k_cu_7d1390fc_37904cuda3std3__441_GLOBAL__N__5b20d716_4_k_cu_7d1390fc_37906ignoreE,@object
	.size		_ZN39_INTERNAL_5b20d716_4_k_cu_7d1390fc_37904cuda3std3__441_GLOBAL__N__5b20d716_4_k_cu_7d1390fc_37906ignoreE,(_ZN39_INTERNAL_5b20d716_4_k_cu_7d1390fc_37904cute7productE - _ZN39_INTERNAL_5b20d716_4_k_cu_7d1390fc_37904cuda3std3__441_GLOBAL__N__5b20d716_4_k_cu_7d1390fc_37906ignoreE)
_ZN39_INTERNAL_5b20d716_4_k_cu_7d1390fc_37904cuda3std3__441_GLOBAL__N__5b20d716_4_k_cu_7d1390fc_37906ignoreE:
	.zero		1
	.type		_ZN39_INTERNAL_5b20d716_4_k_cu_7d1390fc_37904cute7productE,@object
	.size		_ZN39_INTERNAL_5b20d716_4_k_cu_7d1390fc_37904cute7productE,(_ZN39_INTERNAL_5b20d716_4_k_cu_7d1390fc_37904cuda3std3__45__cpo3endE - _ZN39_INTERNAL_5b20d716_4_k_cu_7d1390fc_37904cute7productE)
_ZN39_INTERNAL_5b20d716_4_k_cu_7d1390fc_37904cute7productE:
	.zero		1
	.type		_ZN39_INTERNAL_5b20d716_4_k_cu_7d1390fc_37904cuda3std3__45__cpo3endE,@object
	.size		_ZN39_INTERNAL_5b20d716_4_k_cu_7d1390fc_37904cuda3std3__45__cpo3endE,(_ZN39_INTERNAL_5b20d716_4_k_cu_7d1390fc_37904cuda3std3__419piecewise_constructE - _ZN39_INTERNAL_5b20d716_4_k_cu_7d1390fc_37904cuda3std3__45__cpo3endE)
_ZN39_INTERNAL_5b20d716_4_k_cu_7d1390fc_37904cuda3std3__45__cpo3endE:
	.zero		1
	.type		_ZN39_INTERNAL_5b20d716_4_k_cu_7d1390fc_37904cuda3std3__419piecewise_constructE,@object
	.size		_ZN39_INTERNAL_5b20d716_4_k_cu_7d1390fc_37904cuda3std3__419piecewise_constructE,(_ZN39_INTERNAL_5b20d716_4_k_cu_7d1390fc_37904cuda3std3__45__cpo4cendE - _ZN39_INTERNAL_5b20d716_4_k_cu_7d1390fc_37904cuda3std3__419piecewise_constructE)
_ZN39_INTERNAL_5b20d716_4_k_cu_7d1390fc_37904cuda3std3__419piecewise_constructE:
	.zero		1
	.type		_ZN39_INTERNAL_5b20d716_4_k_cu_7d1390fc_37904cuda3std3__45__cpo4cendE,@object
	.size		_ZN39_INTERNAL_5b20d716_4_k_cu_7d1390fc_37904cuda3std3__45__cpo4cendE,(_ZN39_INTERNAL_5b20d716_4_k_cu_7d1390fc_37904cuda3std6ranges3__45__cpo4swapE - _ZN39_INTERNAL_5b20d716_4_k_cu_7d1390fc_37904cuda3std3__45__cpo4cendE)
_ZN39_INTERNAL_5b20d716_4_k_cu_7d1390fc_37904cuda3std3__45__cpo4cendE:
	.zero		1
	.type		_ZN39_INTERNAL_5b20d716_4_k_cu_7d1390fc_37904cuda3std6ranges3__45__cpo4swapE,@object
	.size		_ZN39_INTERNAL_5b20d716_4_k_cu_7d1390fc_37904cuda3std6ranges3__45__cpo4swapE,(.L_9 - _ZN39_INTERNAL_5b20d716_4_k_cu_7d1390fc_37904cuda3std6ranges3__45__cpo4swapE)
_ZN39_INTERNAL_5b20d716_4_k_cu_7d1390fc_37904cuda3std6ranges3__45__cpo4swapE:
	.zero		1
.L_9:


//--------------------- .nv.constant0._ZN7cutlass13device_kernelINS_4fmha6kernel28FmhaKernelTmaWarpSpecializedINS1_10collective33FmhaBwdMainloopTmaWarpSpecializedINS_6half_tEfN4cute5tupleIJNS7_1CILi128EEESA_NS9_ILi96EEEEEENS4_16FusionBwdAdapterINS4_13DefaultFusionEEEJEEENS4_17FmhaBwdEpilogueKVIS6_fNS8_IJNS9_ILi64EEESB_SA_EEEEENS2_23TileSchedulerBwdAdapterINS2_23IndividualTileSchedulerEEEJEEEEEvNT_6ParamsE --------------------------
	.section	.nv.constant0._ZN7cutlass13device_kernelINS_4fmha6kernel28FmhaKernelTmaWarpSpecializedINS1_10collective33FmhaBwdMainloopTmaWarpSpecializedINS_6half_tEfN4cute5tupleIJNS7_1CILi128EEESA_NS9_ILi96EEEEEENS4_16FusionBwdAdapterINS4_13DefaultFusionEEEJEEENS4_17FmhaBwdEpilogueKVIS6_fNS8_IJNS9_ILi64EEESB_SA_EEEEENS2_23TileSchedulerBwdAdapterINS2_23IndividualTileSchedulerEEEJEEEEEvNT_6ParamsE,"a",@progbits
	.sectionflags	@""
	.align	4
.nv.constant0._ZN7cutlass13device_kernelINS_4fmha6kernel28FmhaKernelTmaWarpSpecializedINS1_10collective33FmhaBwdMainloopTmaWarpSpecializedINS_6half_tEfN4cute5tupleIJNS7_1CILi128EEESA_NS9_ILi96EEEEEENS4_16FusionBwdAdapterINS4_13DefaultFusionEEEJEEENS4_17FmhaBwdEpilogueKVIS6_fNS8_IJNS9_ILi64EEESB_SA_EEEEENS2_23TileSchedulerBwdAdapterINS2_23IndividualTileSchedulerEEEJEEEEEvNT_6ParamsE:
	.zero		4352


//--------------------- SYMBOLS --------------------------

	.type		.nv.reservedSmem.offset0,@object
	.size		.nv.reservedSmem.offset0,0x4
	.type		__assertfail,@function
